	.headerflags	@"EF_CUDA_TEXMODE_UNIFIED EF_CUDA_64BIT_ADDRESS EF_CUDA_ACCELERATORS EF_CUDA_SM90 EF_CUDA_VIRTUAL_SM(EF_CUDA_SM90)"
	.elftype	@"ET_EXEC"


//--------------------- .nv.info                  --------------------------
	.section	.nv.info,"",@"SHT_CUDA_INFO"
	.align	4


	//----- nvinfo : EIATTR_REGCOUNT
	.align		4
        /*0000*/ 	.byte	0x04, 0x2f
        /*0002*/ 	.short	(.L_1 - .L_0)
	.align		4
.L_0:
        /*0004*/ 	.word	index@(triton_poi_fused_cat_23)
        /*0008*/ 	.word	0x00000048


	//----- nvinfo : EIATTR_MIN_STACK_SIZE
	.align		4
.L_1:
        /*000c*/ 	.byte	0x04, 0x12
        /*000e*/ 	.short	(.L_3 - .L_2)
	.align		4
.L_2:
        /*0010*/ 	.word	index@(triton_poi_fused_cat_23)
        /*0014*/ 	.word	0x00000000


	//----- nvinfo : EIATTR_FRAME_SIZE
	.align		4
.L_3:
        /*0018*/ 	.byte	0x04, 0x11
        /*001a*/ 	.short	(.L_5 - .L_4)
	.align		4
.L_4:
        /*001c*/ 	.word	index@(triton_poi_fused_cat_23)
        /*0020*/ 	.word	0x00000000


	//----- nvinfo : EIATTR_MIN_STACK_SIZE
	.align		4
.L_5:
        /*0024*/ 	.byte	0x04, 0x12
        /*0026*/ 	.short	(.L_7 - .L_6)
	.align		4
.L_6:
        /*0028*/ 	.word	index@(triton_poi_fused_cat_23)
        /*002c*/ 	.word	0x00000000
.L_7:


//--------------------- .nv.info.triton_poi_fused_cat_23 --------------------------
	.section	.nv.info.triton_poi_fused_cat_23,"",@"SHT_CUDA_INFO"
	.sectionflags	@""
	.align	4


	//----- nvinfo : EIATTR_CUDA_API_VERSION
	.align		4
        /*0000*/ 	.byte	0x04, 0x37
        /*0002*/ 	.short	(.L_9 - .L_8)
.L_8:
        /*0004*/ 	.word	0x0000007c


	//----- nvinfo : EIATTR_KPARAM_INFO
	.align		4
.L_9:
        /*0008*/ 	.byte	0x04, 0x17
        /*000a*/ 	.short	(.L_11 - .L_10)
.L_10:
        /*000c*/ 	.word	0x00000000
        /*0010*/ 	.short	0x001e
        /*0012*/ 	.short	0x00f0
        /*0014*/ 	.byte	0x00, 0xf0, 0x11, 0x00


	//----- nvinfo : EIATTR_KPARAM_INFO
	.align		4
.L_11:
        /*0018*/ 	.byte	0x04, 0x17
        /*001a*/ 	.short	(.L_13 - .L_12)
.L_12:
        /*001c*/ 	.word	0x00000000
        /*0020*/ 	.short	0x001d
        /*0022*/ 	.short	0x00e8
        /*0024*/ 	.byte	0x00, 0xf4, 0x21, 0x00


	//----- nvinfo : EIATTR_KPARAM_INFO
	.align		4
.L_13:
        /*0028*/ 	.byte	0x04, 0x17
        /*002a*/ 	.short	(.L_15 - .L_14)
.L_14:
        /*002c*/ 	.word	0x00000000
        /*0030*/ 	.short	0x001c
        /*0032*/ 	.short	0x00e0
        /*0034*/ 	.byte	0x00, 0xf4, 0x21, 0x00


	//----- nvinfo : EIATTR_KPARAM_INFO
	.align		4
.L_15:
        /*0038*/ 	.byte	0x04, 0x17
        /*003a*/ 	.short	(.L_17 - .L_16)
.L_16:
        /*003c*/ 	.word	0x00000000
        /*0040*/ 	.short	0x001b
        /*0042*/ 	.short	0x00d8
        /*0044*/ 	.byte	0x00, 0xf4, 0x21, 0x00


	//----- nvinfo : EIATTR_KPARAM_INFO
	.align		4
.L_17:
        /*0048*/ 	.byte	0x04, 0x17
        /*004a*/ 	.short	(.L_19 - .L_18)
.L_18:
        /*004c*/ 	.word	0x00000000
        /*0050*/ 	.short	0x001a
        /*0052*/ 	.short	0x00d0
        /*0054*/ 	.byte	0x00, 0xf4, 0x21, 0x00


	//----- nvinfo : EIATTR_KPARAM_INFO
	.align		4
.L_19:
        /*0058*/ 	.byte	0x04, 0x17
        /*005a*/ 	.short	(.L_21 - .L_20)
.L_20:
        /*005c*/ 	.word	0x00000000
        /*0060*/ 	.short	0x0019
        /*0062*/ 	.short	0x00c8
        /*0064*/ 	.byte	0x00, 0xf4, 0x21, 0x00


	//----- nvinfo : EIATTR_KPARAM_INFO
	.align		4
.L_21:
        /*0068*/ 	.byte	0x04, 0x17
        /*006a*/ 	.short	(.L_23 - .L_22)
.L_22:
        /*006c*/ 	.word	0x00000000
        /*0070*/ 	.short	0x0018
        /*0072*/ 	.short	0x00c0
        /*0074*/ 	.byte	0x00, 0xf4, 0x21, 0x00


	//----- nvinfo : EIATTR_KPARAM_INFO
	.align		4
.L_23:
        /*0078*/ 	.byte	0x04, 0x17
        /*007a*/ 	.short	(.L_25 - .L_24)
.L_24:
        /*007c*/ 	.word	0x00000000
        /*0080*/ 	.short	0x0017
        /*0082*/ 	.short	0x00b8
        /*0084*/ 	.byte	0x00, 0xf4, 0x21, 0x00


	//----- nvinfo : EIATTR_KPARAM_INFO
	.align		4
.L_25:
        /*0088*/ 	.byte	0x04, 0x17
        /*008a*/ 	.short	(.L_27 - .L_26)
.L_26:
        /*008c*/ 	.word	0x00000000
        /*0090*/ 	.short	0x0016
        /*0092*/ 	.short	0x00b0
        /*0094*/ 	.byte	0x00, 0xf4, 0x21, 0x00


	//----- nvinfo : EIATTR_KPARAM_INFO
	.align		4
.L_27:
        /*0098*/ 	.byte	0x04, 0x17
        /*009a*/ 	.short	(.L_29 - .L_28)
.L_28:
        /*009c*/ 	.word	0x00000000
        /*00a0*/ 	.short	0x0015
        /*00a2*/ 	.short	0x00a8
        /*00a4*/ 	.byte	0x00, 0xf4, 0x21, 0x00


	//----- nvinfo : EIATTR_KPARAM_INFO
	.align		4
.L_29:
        /*00a8*/ 	.byte	0x04, 0x17
        /*00aa*/ 	.short	(.L_31 - .L_30)
.L_30:
        /*00ac*/ 	.word	0x00000000
        /*00b0*/ 	.short	0x0014
        /*00b2*/ 	.short	0x00a0
        /*00b4*/ 	.byte	0x00, 0xf4, 0x21, 0x00


	//----- nvinfo : EIATTR_KPARAM_INFO
	.align		4
.L_31:
        /*00b8*/ 	.byte	0x04, 0x17
        /*00ba*/ 	.short	(.L_33 - .L_32)
.L_32:
        /*00bc*/ 	.word	0x00000000
        /*00c0*/ 	.short	0x0013
        /*00c2*/ 	.short	0x0098
        /*00c4*/ 	.byte	0x00, 0xf4, 0x21, 0x00


	//----- nvinfo : EIATTR_KPARAM_INFO
	.align		4
.L_33:
        /*00c8*/ 	.byte	0x04, 0x17
        /*00ca*/ 	.short	(.L_35 - .L_34)
.L_34:
        /*00cc*/ 	.word	0x00000000
        /*00d0*/ 	.short	0x0012
        /*00d2*/ 	.short	0x0090
        /*00d4*/ 	.byte	0x00, 0xf4, 0x21, 0x00


	//----- nvinfo : EIATTR_KPARAM_INFO
	.align		4
.L_35:
        /*00d8*/ 	.byte	0x04, 0x17
        /*00da*/ 	.short	(.L_37 - .L_36)
.L_36:
        /*00dc*/ 	.word	0x00000000
        /*00e0*/ 	.short	0x0011
        /*00e2*/ 	.short	0x0088
        /*00e4*/ 	.byte	0x00, 0xf4, 0x21, 0x00


	//----- nvinfo : EIATTR_KPARAM_INFO
	.align		4
.L_37:
        /*00e8*/ 	.byte	0x04, 0x17
        /*00ea*/ 	.short	(.L_39 - .L_38)
.L_38:
        /*00ec*/ 	.word	0x00000000
        /*00f0*/ 	.short	0x0010
        /*00f2*/ 	.short	0x0080
        /*00f4*/ 	.byte	0x00, 0xf4, 0x21, 0x00


	//----- nvinfo : EIATTR_KPARAM_INFO
	.align		4
.L_39:
        /*00f8*/ 	.byte	0x04, 0x17
        /*00fa*/ 	.short	(.L_41 - .L_40)
.L_40:
        /*00fc*/ 	.word	0x00000000
        /*0100*/ 	.short	0x000f
        /*0102*/ 	.short	0x0078
        /*0104*/ 	.byte	0x00, 0xf4, 0x21, 0x00


	//----- nvinfo : EIATTR_KPARAM_INFO
	.align		4
.L_41:
        /*0108*/ 	.byte	0x04, 0x17
        /*010a*/ 	.short	(.L_43 - .L_42)
.L_42:
        /*010c*/ 	.word	0x00000000
        /*0110*/ 	.short	0x000e
        /*0112*/ 	.short	0x0070
        /*0114*/ 	.byte	0x00, 0xf4, 0x21, 0x00


	//----- nvinfo : EIATTR_KPARAM_INFO
	.align		4
.L_43:
        /*0118*/ 	.byte	0x04, 0x17
        /*011a*/ 	.short	(.L_45 - .L_44)
.L_44:
        /*011c*/ 	.word	0x00000000
        /*0120*/ 	.short	0x000d
        /*0122*/ 	.short	0x0068
        /*0124*/ 	.byte	0x00, 0xf4, 0x21, 0x00


	//----- nvinfo : EIATTR_KPARAM_INFO
	.align		4
.L_45:
        /*0128*/ 	.byte	0x04, 0x17
        /*012a*/ 	.short	(.L_47 - .L_46)
.L_46:
        /*012c*/ 	.word	0x00000000
        /*0130*/ 	.short	0x000c
        /*0132*/ 	.short	0x0060
        /*0134*/ 	.byte	0x00, 0xf4, 0x21, 0x00


	//----- nvinfo : EIATTR_KPARAM_INFO
	.align		4
.L_47:
        /*0138*/ 	.byte	0x04, 0x17
        /*013a*/ 	.short	(.L_49 - .L_48)
.L_48:
        /*013c*/ 	.word	0x00000000
        /*0140*/ 	.short	0x000b
        /*0142*/ 	.short	0x0058
        /*0144*/ 	.byte	0x00, 0xf4, 0x21, 0x00


	//----- nvinfo : EIATTR_KPARAM_INFO
	.align		4
.L_49:
        /*0148*/ 	.byte	0x04, 0x17
        /*014a*/ 	.short	(.L_51 - .L_50)
.L_50:
        /*014c*/ 	.word	0x00000000
        /*0150*/ 	.short	0x000a
        /*0152*/ 	.short	0x0050
        /*0154*/ 	.byte	0x00, 0xf4, 0x21, 0x00


	//----- nvinfo : EIATTR_KPARAM_INFO
	.align		4
.L_51:
        /*0158*/ 	.byte	0x04, 0x17
        /*015a*/ 	.short	(.L_53 - .L_52)
.L_52:
        /*015c*/ 	.word	0x00000000
        /*0160*/ 	.short	0x0009
        /*0162*/ 	.short	0x0048
        /*0164*/ 	.byte	0x00, 0xf4, 0x21, 0x00


	//----- nvinfo : EIATTR_KPARAM_INFO
	.align		4
.L_53:
        /*0168*/ 	.byte	0x04, 0x17
        /*016a*/ 	.short	(.L_55 - .L_54)
.L_54:
        /*016c*/ 	.word	0x00000000
        /*0170*/ 	.short	0x0008
        /*0172*/ 	.short	0x0040
        /*0174*/ 	.byte	0x00, 0xf4, 0x21, 0x00


	//----- nvinfo : EIATTR_KPARAM_INFO
	.align		4
.L_55:
        /*0178*/ 	.byte	0x04, 0x17
        /*017a*/ 	.short	(.L_57 - .L_56)
.L_56:
        /*017c*/ 	.word	0x00000000
        /*0180*/ 	.short	0x0007
        /*0182*/ 	.short	0x0038
        /*0184*/ 	.byte	0x00, 0xf4, 0x21, 0x00


	//----- nvinfo : EIATTR_KPARAM_INFO
	.align		4
.L_57:
        /*0188*/ 	.byte	0x04, 0x17
        /*018a*/ 	.short	(.L_59 - .L_58)
.L_58:
        /*018c*/ 	.word	0x00000000
        /*0190*/ 	.short	0x0006
        /*0192*/ 	.short	0x0030
        /*0194*/ 	.byte	0x00, 0xf4, 0x21, 0x00


	//----- nvinfo : EIATTR_KPARAM_INFO
	.align		4
.L_59:
        /*0198*/ 	.byte	0x04, 0x17
        /*019a*/ 	.short	(.L_61 - .L_60)
.L_60:
        /*019c*/ 	.word	0x00000000
        /*01a0*/ 	.short	0x0005
        /*01a2*/ 	.short	0x0028
        /*01a4*/ 	.byte	0x00, 0xf4, 0x21, 0x00


	//----- nvinfo : EIATTR_KPARAM_INFO
	.align		4
.L_61:
        /*01a8*/ 	.byte	0x04, 0x17
        /*01aa*/ 	.short	(.L_63 - .L_62)
.L_62:
        /*01ac*/ 	.word	0x00000000
        /*01b0*/ 	.short	0x0004
        /*01b2*/ 	.short	0x0020
        /*01b4*/ 	.byte	0x00, 0xf4, 0x21, 0x00


	//----- nvinfo : EIATTR_KPARAM_INFO
	.align		4
.L_63:
        /*01b8*/ 	.byte	0x04, 0x17
        /*01ba*/ 	.short	(.L_65 - .L_64)
.L_64:
        /*01bc*/ 	.word	0x00000000
        /*01c0*/ 	.short	0x0003
        /*01c2*/ 	.short	0x0018
        /*01c4*/ 	.byte	0x00, 0xf4, 0x21, 0x00


	//----- nvinfo : EIATTR_KPARAM_INFO
	.align		4
.L_65:
        /*01c8*/ 	.byte	0x04, 0x17
        /*01ca*/ 	.short	(.L_67 - .L_66)
.L_66:
        /*01cc*/ 	.word	0x00000000
        /*01d0*/ 	.short	0x0002
        /*01d2*/ 	.short	0x0010
        /*01d4*/ 	.byte	0x00, 0xf4, 0x21, 0x00


	//----- nvinfo : EIATTR_KPARAM_INFO
	.align		4
.L_67:
        /*01d8*/ 	.byte	0x04, 0x17
        /*01da*/ 	.short	(.L_69 - .L_68)
.L_68:
        /*01dc*/ 	.word	0x00000000
        /*01e0*/ 	.short	0x0001
        /*01e2*/ 	.short	0x0008
        /*01e4*/ 	.byte	0x00, 0xf4, 0x21, 0x00


	//----- nvinfo : EIATTR_KPARAM_INFO
	.align		4
.L_69:
        /*01e8*/ 	.byte	0x04, 0x17
        /*01ea*/ 	.short	(.L_71 - .L_70)
.L_70:
        /*01ec*/ 	.word	0x00000000
        /*01f0*/ 	.short	0x0000
        /*01f2*/ 	.short	0x0000
        /*01f4*/ 	.byte	0x00, 0xf4, 0x21, 0x00


	//----- nvinfo : EIATTR_SPARSE_MMA_MASK
	.align		4
.L_71:
        /*01f8*/ 	.byte	0x03, 0x50
        /*01fa*/ 	.short	0x0000


	//----- nvinfo : EIATTR_MAXREG_COUNT
	.align		4
        /*01fc*/ 	.byte	0x03, 0x1b
        /*01fe*/ 	.short	0x00ff


	//----- nvinfo : EIATTR_EXIT_INSTR_OFFSETS
	.align		4
        /*0200*/ 	.byte	0x04, 0x1c
        /*0202*/ 	.short	(.L_73 - .L_72)


	//   ....[0]....
.L_72:
        /*0204*/ 	.word	0x000058b0


	//----- nvinfo : EIATTR_REQNTID
	.align		4
.L_73:
        /*0208*/ 	.byte	0x04, 0x10
        /*020a*/ 	.short	(.L_75 - .L_74)
.L_74:
        /*020c*/ 	.word	0x00000080
        /*0210*/ 	.word	0x00000001
        /*0214*/ 	.word	0x00000001


	//----- nvinfo : EIATTR_CBANK_PARAM_SIZE
	.align		4
.L_75:
        /*0218*/ 	.byte	0x03, 0x19
        /*021a*/ 	.short	0x00f4


	//----- nvinfo : EIATTR_PARAM_CBANK
	.align		4
        /*021c*/ 	.byte	0x04, 0x0a
        /*021e*/ 	.short	(.L_77 - .L_76)
	.align		4
.L_76:
        /*0220*/ 	.word	index@(.nv.constant0.triton_poi_fused_cat_23)
        /*0224*/ 	.short	0x0210
        /*0226*/ 	.short	0x00f4


	//----- nvinfo : EIATTR_SW_WAR
	.align		4
.L_77:
        /*0228*/ 	.byte	0x04, 0x36
        /*022a*/ 	.short	(.L_79 - .L_78)
.L_78:
        /*022c*/ 	.word	0x00000008
.L_79:


//--------------------- .nv.callgraph             --------------------------
	.section	.nv.callgraph,"",@"SHT_CUDA_CALLGRAPH"
	.align	4
	.sectionentsize	8
	.align		4
        /*0000*/ 	.word	0x00000000
	.align		4
        /*0004*/ 	.word	0xffffffff
	.align		4
        /*0008*/ 	.word	0x00000000
	.align		4
        /*000c*/ 	.word	0xfffffffe
	.align		4
        /*0010*/ 	.word	0x00000000
	.align		4
        /*0014*/ 	.word	0xfffffffd
	.align		4
        /*0018*/ 	.word	0x00000000
	.align		4
        /*001c*/ 	.word	0xfffffffc


//--------------------- .text.triton_poi_fused_cat_23 --------------------------
	.section	.text.triton_poi_fused_cat_23,"ax",@progbits
	.align	128
        .global         triton_poi_fused_cat_23
        .type           triton_poi_fused_cat_23,@function
        .size           triton_poi_fused_cat_23,(.L_x_1 - triton_poi_fused_cat_23)
        .other          triton_poi_fused_cat_23,@"STO_CUDA_ENTRY STV_DEFAULT"
triton_poi_fused_cat_23:
.text.triton_poi_fused_cat_23:
[----:B------:R-:W-:Y:S01]  /*0000*/  LDC R1, c[0x0][0x28] ;  /* 0x00000a00ff017b82 */ /* 0x000fe20000000800 */
[----:B------:R-:W1:Y:S07]  /*0010*/  S2R R0, SR_CTAID.X ;  /* 0x0000000000007919 */ /* 0x000e6e0000002500 */
[----:B------:R-:W2:Y:S01]  /*0020*/  LDC.64 R16, c[0x0][0x230] ;  /* 0x00008c00ff107b82 */ /* 0x000ea20000000a00 */
[----:B------:R-:W-:Y:S01]  /*0030*/  IMAD.MOV.U32 R22, RZ, RZ, RZ ;  /* 0x000000ffff167224 */ /* 0x000fe200078e00ff */
[----:B------:R-:W-:Y:S01]  /*0040*/  ULDC.64 UR4, c[0x0][0x208] ;  /* 0x0000820000047ab9 */ /* 0x000fe20000000a00 */
[----:B------:R-:W3:Y:S01]  /*0050*/  S2R R3, SR_TID.X ;  /* 0x0000000000037919 */ /* 0x000ee20000002100 */
[----:B------:R-:W-:-:S02]  /*0060*/  CS2R R12, SRZ ;  /* 0x00000000000c7805 */ /* 0x000fc4000001ff00 */
[----:B------:R-:W-:Y:S02]  /*0070*/  CS2R R14, SRZ ;  /* 0x00000000000e7805 */ /* 0x000fe4000001ff00 */
[----:B------:R-:W4:Y:S01]  /*0080*/  LDC.64 R20, c[0x0][0x240] ;  /* 0x00009000ff147b82 */ /* 0x000f220000000a00 */
[----:B------:R-:W-:Y:S01]  /*0090*/  CS2R R38, SRZ ;  /* 0x0000000000267805 */ /* 0x000fe2000001ff00 */
[----:B------:R-:W-:Y:S01]  /*00a0*/  IMAD.MOV.U32 R33, RZ, RZ, RZ ;  /* 0x000000ffff217224 */ /* 0x000fe200078e00ff */
[----:B------:R-:W-:Y:S01]  /*00b0*/  ULDC.64 UR6, c[0x0][0x230] ;  /* 0x00008c0000067ab9 */ /* 0x000fe20000000a00 */
[----:B------:R-:W-:Y:S02]  /*00c0*/  IMAD.MOV.U32 R50, RZ, RZ, RZ ;  /* 0x000000ffff327224 */ /* 0x000fe400078e00ff */
[----:B------:R-:W-:Y:S01]  /*00d0*/  IMAD.MOV.U32 R58, RZ, RZ, RZ ;  /* 0x000000ffff3a7224 */ /* 0x000fe200078e00ff */
[----:B------:R-:W-:Y:S02]  /*00e0*/  CS2R R28, SRZ ;  /* 0x00000000001c7805 */ /* 0x000fe4000001ff00 */
[----:B------:R-:W-:Y:S01]  /*00f0*/  CS2R R30, SRZ ;  /* 0x00000000001e7805 */ /* 0x000fe2000001ff00 */
[----:B------:R-:W-:Y:S01]  /*0100*/  IMAD.MOV.U32 R57, RZ, RZ, RZ ;  /* 0x000000ffff397224 */ /* 0x000fe200078e00ff */
[----:B------:R-:W5:Y:S01]  /*0110*/  LDC.64 R36, c[0x0][0x248] ;  /* 0x00009200ff247b82 */ /* 0x000f620000000a00 */
[----:B------:R-:W-:-:S07]  /*0120*/  CS2R R44, SRZ ;  /* 0x00000000002c7805 */ /* 0x000fce000001ff00 */
[----:B------:R-:W2:Y:S01]  /*0130*/  LDC.64 R48, c[0x0][0x258] ;  /* 0x00009600ff307b82 */ /* 0x000ea20000000a00 */
[----:B-1----:R-:W-:Y:S01]  /*0140*/  IMAD.SHL.U32 R32, R0, 0x400, RZ ;  /* 0x0000040000207824 */ /* 0x002fe200078e00ff */
[----:B------:R-:W-:Y:S01]  /*0150*/  SHF.R.S32.HI R54, RZ, 0x15, R0 ;  /* 0x00000015ff367819 */ /* 0x000fe20000011400 */
[----:B---3--:R-:W-:-:S03]  /*0160*/  IMAD.SHL.U32 R3, R3, 0x4, RZ ;  /* 0x0000000403037824 */ /* 0x008fc600078e00ff */
[----:B------:R-:W-:Y:S02]  /*0170*/  SGXT R54, R54, 0x1 ;  /* 0x000000013636781a */ /* 0x000fe40000000200 */
[----:B------:R-:W-:-:S04]  /*0180*/  LOP3.LUT R2, R32, 0x1fc, R3, 0xf8, !PT ;  /* 0x000001fc20027812 */ /* 0x000fc800078ef803 */
[-C--:B------:R-:W-:Y:S02]  /*0190*/  LEA.HI R0, R54, R2.reuse, RZ, 0x4 ;  /* 0x0000000236007211 */ /* 0x080fe400078f20ff */
[----:B------:R-:W-:Y:S02]  /*01a0*/  SHF.R.S32.HI R5, RZ, 0x1f, R2 ;  /* 0x0000001fff057819 */ /* 0x000fe40000011402 */
[--C-:B------:R-:W-:Y:S02]  /*01b0*/  SHF.R.S32.HI R4, RZ, 0x4, R0.reuse ;  /* 0x00000004ff047819 */ /* 0x100fe40000011400 */
[----:B------:R-:W-:Y:S02]  /*01c0*/  SHF.R.S32.HI R3, RZ, 0x1f, R0 ;  /* 0x0000001fff037819 */ /* 0x000fe40000011400 */
[----:B------:R-:W-:Y:S02]  /*01d0*/  LEA.HI R5, R5, R2, RZ, 0x10 ;  /* 0x0000000205057211 */ /* 0x000fe400078f80ff */
[----:B------:R-:W-:-:S02]  /*01e0*/  LEA.HI R3, R3, R4, RZ, 0xc ;  /* 0x0000000403037211 */ /* 0x000fc400078f60ff */
[----:B------:R-:W-:Y:S02]  /*01f0*/  SHF.R.S32.HI R11, RZ, 0x10, R5 ;  /* 0x00000010ff0b7819 */ /* 0x000fe40000011405 */
[----:B------:R-:W-:-:S05]  /*0200*/  LOP3.LUT R3, R3, 0xfffff000, RZ, 0xc0, !PT ;  /* 0xfffff00003037812 */ /* 0x000fca00078ec0ff */
[----:B------:R-:W-:-:S04]  /*0210*/  IMAD.IADD R4, R4, 0x1, -R3 ;  /* 0x0000000104047824 */ /* 0x000fc800078e0a03 */
[C---:B------:R-:W-:Y:S01]  /*0220*/  VIADD R23, R4.reuse, 0xfffff800 ;  /* 0xfffff80004177836 */ /* 0x040fe20000000000 */
[----:B------:R-:W-:-:S03]  /*0230*/  LOP3.LUT R7, R4, 0xfffffe00, RZ, 0xc0, !PT ;  /* 0xfffffe0004077812 */ /* 0x000fc600078ec0ff */
[----:B------:R-:W-:Y:S01]  /*0240*/  IMAD R3, R11, 0x200, R23 ;  /* 0x000002000b037824 */ /* 0x000fe200078e0217 */
[----:B------:R-:W-:Y:S02]  /*0250*/  ISETP.NE.AND P0, PT, R7, 0x800, PT ;  /* 0x000008000700780c */ /* 0x000fe40003f05270 */
[----:B------:R-:W-:Y:S01]  /*0260*/  LOP3.LUT R66, R2, 0x200, RZ, 0xfc, !PT ;  /* 0x0000020002427812 */ /* 0x000fe200078efcff */
[----:B--2---:R-:W-:-:S03]  /*0270*/  IMAD.WIDE R16, R3, 0x4, R16 ;  /* 0x0000000403107825 */ /* 0x004fc600078e0210 */
[----:B------:R-:W-:-:S04]  /*0280*/  LEA.HI R3, R54, R66, RZ, 0x4 ;  /* 0x0000004236037211 */ /* 0x000fc800078f20ff */
[----:B------:R-:W-:-:S03]  /*0290*/  SHF.R.S32.HI R10, RZ, 0x4, R3 ;  /* 0x00000004ff0a7819 */ /* 0x000fc60000011403 */
[----:B------:R-:W2:Y:S01]  /*02a0*/  @!P0 LDG.E.EL R22, desc[UR4][R16.64] ;  /* 0x0000000410168981 */ /* 0x000ea2000c2e1900 */
[----:B------:R-:W-:-:S03]  /*02b0*/  SHF.R.S32.HI R3, RZ, 0x1f, R3 ;  /* 0x0000001fff037819 */ /* 0x000fc60000011403 */
[----:B----4-:R-:W3:Y:S01]  /*02c0*/  @!P0 LDG.E.EL.128 R12, desc[UR4][R20.64] ;  /* 0x00000004140c8981 */ /* 0x010ee2000c2e1d00 */
[----:B------:R-:W-:Y:S02]  /*02d0*/  SHF.R.S32.HI R9, RZ, 0x1f, R66 ;  /* 0x0000001fff097819 */ /* 0x000fe40000011442 */
[----:B------:R-:W-:Y:S01]  /*02e0*/  LEA.HI R3, R3, R10, RZ, 0xc ;  /* 0x0000000a03037211 */ /* 0x000fe200078f60ff */
[----:B------:R-:W4:Y:S01]  /*02f0*/  @!P0 LDG.E.EL R38, desc[UR4][R16.64] ;  /* 0x0000000410268981 */ /* 0x000f22000c2e1900 */
[----:B------:R-:W-:Y:S02]  /*0300*/  LEA.HI R56, R9, R66, RZ, 0x10 ;  /* 0x0000004209387211 */ /* 0x000fe400078f80ff */
[----:B------:R-:W-:Y:S01]  /*0310*/  LOP3.LUT R3, R3, 0xfffff000, RZ, 0xc0, !PT ;  /* 0xfffff00003037812 */ /* 0x000fe200078ec0ff */
[----:B------:R-:W4:Y:S01]  /*0320*/  @!P0 LDG.E.EL R33, desc[UR4][R16.64] ;  /* 0x0000000410218981 */ /* 0x000f22000c2e1900 */
[----:B------:R-:W-:-:S03]  /*0330*/  SHF.R.S32.HI R8, RZ, 0x10, R56 ;  /* 0x00000010ff087819 */ /* 0x000fc60000011438 */
[----:B------:R-:W-:Y:S01]  /*0340*/  IMAD.IADD R10, R10, 0x1, -R3 ;  /* 0x000000010a0a7824 */ /* 0x000fe200078e0a03 */
[----:B------:R1:W4:Y:S01]  /*0350*/  @!P0 LDG.E.EL R50, desc[UR4][R16.64] ;  /* 0x0000000410328981 */ /* 0x000322000c2e1900 */
[----:B------:R-:W-:-:S03]  /*0360*/  IMAD.SHL.U32 R3, R8, 0x200, RZ ;  /* 0x0000020008037824 */ /* 0x000fc600078e00ff */
[----:B------:R-:W-:Y:S02]  /*0370*/  LOP3.LUT R6, R10, 0xfffffe00, RZ, 0xc0, !PT ;  /* 0xfffffe000a067812 */ /* 0x000fe400078ec0ff */
[----:B------:R-:W-:Y:S02]  /*0380*/  SHF.R.S32.HI R18, RZ, 0x1f, R10 ;  /* 0x0000001fff127819 */ /* 0x000fe4000001140a */
[----:B------:R-:W-:Y:S02]  /*0390*/  IADD3 R9, P1, R10, R3, RZ ;  /* 0x000000030a097210 */ /* 0x000fe40007f3e0ff */
[----:B------:R-:W-:Y:S02]  /*03a0*/  ISETP.NE.AND P5, PT, R6, 0x800, PT ;  /* 0x000008000600780c */ /* 0x000fe40003fa5270 */
[----:B-1----:R-:W-:Y:S02]  /*03b0*/  LEA.HI.X.SX32 R16, R3, R18, 0x1, P1 ;  /* 0x0000001203107211 */ /* 0x002fe400008f0eff */
[----:B------:R-:W-:-:S04]  /*03c0*/  LEA R18, P1, R9, UR6, 0x2 ;  /* 0x0000000609127c11 */ /* 0x000fc8000f8210ff */
[----:B------:R-:W-:Y:S02]  /*03d0*/  LEA.HI.X R19, R9, UR7, R16, 0x2, P1 ;  /* 0x0000000709137c11 */ /* 0x000fe400088f1410 */
[----:B------:R-:W-:Y:S01]  /*03e0*/  CS2R R24, SRZ ;  /* 0x0000000000187805 */ /* 0x000fe2000001ff00 */
[----:B------:R-:W1:Y:S02]  /*03f0*/  LDC.64 R16, c[0x0][0x218] ;  /* 0x00008600ff107b82 */ /* 0x000e640000000a00 */
[----:B------:R5:W4:Y:S01]  /*0400*/  @!P5 LDG.E.EL.128 R28, desc[UR4][R20.64] ;  /* 0x00000004141cd981 */ /* 0x000b22000c2e1d00 */
[----:B------:R-:W-:Y:S02]  /*0410*/  LOP3.LUT R3, R0, 0xfffffff0, RZ, 0xc0, !PT ;  /* 0xfffffff000037812 */ /* 0x000fe400078ec0ff */
[----:B------:R-:W-:Y:S02]  /*0420*/  CS2R R26, SRZ ;  /* 0x00000000001a7805 */ /* 0x000fe4000001ff00 */
[----:B------:R-:W-:Y:S01]  /*0430*/  SHF.R.S32.HI R65, RZ, 0x2, R2 ;  /* 0x00000002ff417819 */ /* 0x000fe20000011402 */
[----:B------:R-:W4:Y:S01]  /*0440*/  @!P5 LDG.E.EL R58, desc[UR4][R18.64+-0x2000] ;  /* 0xffe00004123ad981 */ /* 0x000f22000c2e1900 */
[----:B------:R-:W-:Y:S01]  /*0450*/  CS2R R42, SRZ ;  /* 0x00000000002a7805 */ /* 0x000fe2000001ff00 */
[----:B------:R-:W-:Y:S01]  /*0460*/  IMAD.MOV.U32 R53, RZ, RZ, RZ ;  /* 0x000000ffff357224 */ /* 0x000fe200078e00ff */
[----:B------:R-:W2:Y:S01]  /*0470*/  LDC.64 R34, c[0x0][0x260] ;  /* 0x00009800ff227b82 */ /* 0x000ea20000000a00 */
[----:B------:R-:W4:Y:S01]  /*0480*/  @!P5 LDG.E.EL R57, desc[UR4][R18.64+-0x2000] ;  /* 0xffe000041239d981 */ /* 0x000f22000c2e1900 */
[----:B------:R-:W-:Y:S01]  /*0490*/  IMAD.IADD R9, R2, 0x1, -R3 ;  /* 0x0000000102097824 */ /* 0x000fe200078e0a03 */
[----:B------:R-:W-:-:S02]  /*04a0*/  LEA.HI R3, R65, R65, RZ, 0x2 ;  /* 0x0000004141037211 */ /* 0x000fc400078f10ff */
[----:B------:R-:W-:Y:S01]  /*04b0*/  CS2R R40, SRZ ;  /* 0x0000000000287805 */ /* 0x000fe2000001ff00 */
[----:B------:R-:W4:Y:S01]  /*04c0*/  @!P5 LDG.E.EL R44, desc[UR4][R18.64+-0x2000] ;  /* 0xffe00004122cd981 */ /* 0x000f22000c2e1900 */
[----:B------:R-:W-:Y:S01]  /*04d0*/  IMAD R0, R11, 0x2000, R9 ;  /* 0x000020000b007824 */ /* 0x000fe200078e0209 */
[----:B-----5:R-:W-:Y:S02]  /*04e0*/  LOP3.LUT R20, R3, 0xfffffffc, RZ, 0xc0, !PT ;  /* 0xfffffffc03147812 */ /* 0x020fe400078ec0ff */
[----:B------:R-:W-:Y:S02]  /*04f0*/  CS2R R46, SRZ ;  /* 0x00000000002e7805 */ /* 0x000fe4000001ff00 */
[----:B------:R-:W-:Y:S01]  /*0500*/  ISETP.NE.AND P1, PT, R7, 0xa00, PT ;  /* 0x00000a000700780c */ /* 0x000fe20003f25270 */
[----:B------:R-:W-:Y:S01]  /*0510*/  IMAD R21, R23, 0x10, R0 ;  /* 0x0000001017157824 */ /* 0x000fe200078e0200 */
[----:B------:R-:W5:Y:S01]  /*0520*/  @!P5 LDG.E.EL R43, desc[UR4][R18.64+-0x2000] ;  /* 0xffe00004122bd981 */ /* 0x000f62000c2e1900 */
[----:B------:R-:W-:Y:S01]  /*0530*/  IMAD.IADD R3, R65, 0x1, -R20 ;  /* 0x0000000141037824 */ /* 0x000fe200078e0a14 */
[----:B------:R-:W-:Y:S01]  /*0540*/  ISETP.NE.AND P2, PT, R6, 0xa00, PT ;  /* 0x00000a000600780c */ /* 0x000fe20003f45270 */
[----:B-1----:R-:W-:Y:S01]  /*0550*/  IMAD.WIDE R20, R21, 0x4, R16 ;  /* 0x0000000415147825 */ /* 0x002fe200078e0210 */
[----:B------:R-:W-:-:S03]  /*0560*/  ULDC.64 UR6, c[0x0][0x268] ;  /* 0x00009a0000067ab9 */ /* 0x000fc60000000a00 */
[----:B------:R-:W-:Y:S01]  /*0570*/  IMAD R9, R8, 0x2000, R9 ;  /* 0x0000200008097824 */ /* 0x000fe200078e0209 */
[----:B------:R1:W5:Y:S01]  /*0580*/  @!P0 LDG.E.128 R24, desc[UR4][R20.64] ;  /* 0x0000000414188981 */ /* 0x000362000c1e1d00 */
[----:B------:R-:W-:-:S04]  /*0590*/  IMAD.WIDE R36, R3, 0x4, R36 ;  /* 0x0000000403247825 */ /* 0x000fc800078e0224 */
[----:B------:R-:W-:Y:S01]  /*05a0*/  IMAD R23, R10, 0x10, R9 ;  /* 0x000000100a177824 */ /* 0x000fe200078e0209 */
[----:B------:R-:W5:Y:S01]  /*05b0*/  @!P0 LDG.E.EL R45, desc[UR4][R36.64] ;  /* 0x00000004242d8981 */ /* 0x000f62000c2e1900 */
[----:B0-----:R-:W-:-:S03]  /*05c0*/  IMAD.WIDE R48, R3, 0x8, R48 ;  /* 0x0000000803307825 */ /* 0x001fc600078e0230 */
[----:B------:R-:W5:Y:S01]  /*05d0*/  @!P0 LDG.E.EL R53, desc[UR4][R36.64] ;  /* 0x0000000424358981 */ /* 0x000f62000c2e1900 */
[----:B------:R-:W-:Y:S01]  /*05e0*/  VIADD R23, R23, 0xffff8000 ;  /* 0xffff800017177836 */ /* 0x000fe20000000000 */
[----:B-1----:R-:W-:Y:S02]  /*05f0*/  CS2R R20, SRZ ;  /* 0x0000000000147805 */ /* 0x002fe4000001ff00 */
[----:B------:R-:W5:Y:S01]  /*0600*/  @!P1 LDG.E.EL.64 R40, desc[UR4][R48.64] ;  /* 0x0000000430289981 */ /* 0x000f62000c2e1b00 */
[----:B------:R-:W-:-:S03]  /*0610*/  IMAD.WIDE R16, R23, 0x4, R16 ;  /* 0x0000000417107825 */ /* 0x000fc600078e0210 */
[----:B------:R-:W5:Y:S01]  /*0620*/  @!P0 LDG.E.EL R47, desc[UR4][R36.64] ;  /* 0x00000004242f8981 */ /* 0x000f62000c2e1900 */
[----:B------:R-:W-:-:S03]  /*0630*/  CS2R R18, SRZ ;  /* 0x0000000000127805 */ /* 0x000fc6000001ff00 */
[----:B------:R-:W5:Y:S04]  /*0640*/  @!P0 LDG.E.EL R46, desc[UR4][R36.64] ;  /* 0x00000004242e8981 */ /* 0x000f68000c2e1900 */
[----:B------:R-:W5:Y:S04]  /*0650*/  @!P5 LDG.E.EL R42, desc[UR4][R36.64] ;  /* 0x00000004242ad981 */ /* 0x000f68000c2e1900 */
[----:B------:R-:W5:Y:S01]  /*0660*/  @!P5 LDG.E.EL R39, desc[UR4][R36.64] ;  /* 0x000000042427d981 */ /* 0x000f62000c2e1900 */
[----:B--2---:R-:W-:Y:S02]  /*0670*/  SEL R22, R22, RZ, !P0 ;  /* 0x000000ff16167207 */ /* 0x004fe40004000000 */
[----:B---3--:R-:W-:-:S03]  /*0680*/  SEL R12, R12, RZ, !P0 ;  /* 0x000000ff0c0c7207 */ /* 0x008fc60004000000 */
[----:B------:R-:W-:-:S04]  /*0690*/  FADD R55, R22, -R22 ;  /* 0x8000001616377221 */ /* 0x000fc80000000000 */
[----:B------:R-:W-:Y:S01]  /*06a0*/  FFMA R55, R55, R12, R22 ;  /* 0x0000000c37377223 */ /* 0x000fe20000000016 */
[----:B------:R-:W-:Y:S02]  /*06b0*/  CS2R R22, SRZ ;  /* 0x0000000000167805 */ /* 0x000fe4000001ff00 */
[----:B----4-:R-:W-:Y:S02]  /*06c0*/  SEL R38, R38, RZ, !P0 ;  /* 0x000000ff26267207 */ /* 0x010fe40004000000 */
[----:B------:R-:W-:Y:S02]  /*06d0*/  SEL R33, R33, RZ, !P0 ;  /* 0x000000ff21217207 */ /* 0x000fe40004000000 */
[----:B------:R0:W2:Y:S01]  /*06e0*/  @!P5 LDG.E.128 R20, desc[UR4][R16.64] ;  /* 0x000000041014d981 */ /* 0x0000a2000c1e1d00 */
[----:B------:R-:W-:Y:S02]  /*06f0*/  SEL R51, R50, RZ, !P0 ;  /* 0x000000ff32337207 */ /* 0x000fe40004000000 */
[----:B------:R-:W-:Y:S01]  /*0700*/  FADD R52, R33, -R33 ;  /* 0x8000002121347221 */ /* 0x000fe20000000000 */
[----:B------:R-:W-:Y:S01]  /*0710*/  SEL R50, R13, RZ, !P0 ;  /* 0x000000ff0d327207 */ /* 0x000fe20004000000 */
[----:B------:R-:W-:Y:S01]  /*0720*/  FADD R13, R38, -R38 ;  /* 0x80000026260d7221 */ /* 0x000fe20000000000 */
[----:B------:R-:W-:-:S02]  /*0730*/  SEL R15, R15, RZ, !P0 ;  /* 0x000000ff0f0f7207 */ /* 0x000fc40004000000 */
[----:B0-----:R-:W-:Y:S01]  /*0740*/  CS2R R16, SRZ ;  /* 0x0000000000107805 */ /* 0x001fe2000001ff00 */
[----:B------:R-:W-:Y:S02]  /*0750*/  FFMA R50, R13, R50, R38 ;  /* 0x000000320d327223 */ /* 0x000fe40000000026 */
[----:B------:R-:W-:Y:S01]  /*0760*/  FFMA R52, R52, R15, R33 ;  /* 0x0000000f34347223 */ /* 0x000fe20000000021 */
[----:B------:R-:W-:Y:S02]  /*0770*/  IMAD.MOV.U32 R33, RZ, RZ, RZ ;  /* 0x000000ffff217224 */ /* 0x000fe400078e00ff */
[----:B------:R-:W-:Y:S01]  /*0780*/  IMAD.MOV.U32 R38, RZ, RZ, RZ ;  /* 0x000000ffff267224 */ /* 0x000fe200078e00ff */
[----:B------:R-:W3:Y:S01]  /*0790*/  @!P1 LDG.E.EL.128 R16, desc[UR4][R34.64] ;  /* 0x0000000422109981 */ /* 0x000ee2000c2e1d00 */
[----:B------:R-:W-:-:S03]  /*07a0*/  SEL R14, R14, RZ, !P0 ;  /* 0x000000ff0e0e7207 */ /* 0x000fc60004000000 */
[----:B------:R-:W4:Y:S04]  /*07b0*/  @!P5 LDG.E.EL R33, desc[UR4][R36.64] ;  /* 0x000000042421d981 */ /* 0x000f28000c2e1900 */
[----:B------:R0:W4:Y:S01]  /*07c0*/  @!P5 LDG.E.EL R38, desc[UR4][R36.64] ;  /* 0x000000042426d981 */ /* 0x000122000c2e1900 */
[--C-:B------:R-:W-:Y:S01]  /*07d0*/  FADD R12, R51, -R51.reuse ;  /* 0x80000033330c7221 */ /* 0x100fe20000000000 */
[----:B------:R-:W-:Y:S02]  /*07e0*/  SEL R13, R58, RZ, !P5 ;  /* 0x000000ff3a0d7207 */ /* 0x000fe40006800000 */
[----:B0-----:R-:W-:Y:S01]  /*07f0*/  CS2R R36, SRZ ;  /* 0x0000000000247805 */ /* 0x001fe2000001ff00 */
[----:B------:R-:W-:Y:S01]  /*0800*/  FFMA R51, R12, R14, R51 ;  /* 0x0000000e0c337223 */ /* 0x000fe20000000033 */
[----:B------:R-:W-:Y:S01]  /*0810*/  SEL R28, R28, RZ, !P5 ;  /* 0x000000ff1c1c7207 */ /* 0x000fe20006800000 */
[----:B------:R-:W-:-:S03]  /*0820*/  FADD R12, R13, -R13 ;  /* 0x8000000d0d0c7221 */ /* 0x000fc60000000000 */
[----:B------:R0:W4:Y:S01]  /*0830*/  @!P2 LDG.E.EL.64 R36, desc[UR4][R48.64] ;  /* 0x000000043024a981 */ /* 0x000122000c2e1b00 */
[----:B------:R-:W-:Y:S01]  /*0840*/  CS2R R14, SRZ ;  /* 0x00000000000e7805 */ /* 0x000fe2000001ff00 */
[----:B0-----:R-:W-:Y:S01]  /*0850*/  FFMA R48, R12, R28, R13 ;  /* 0x0000001c0c307223 */ /* 0x001fe2000000000d */
[----:B------:R-:W-:-:S06]  /*0860*/  CS2R R12, SRZ ;  /* 0x00000000000c7805 */ /* 0x000fcc000001ff00 */
[----:B------:R0:W4:Y:S01]  /*0870*/  @!P2 LDG.E.EL.128 R12, desc[UR4][R34.64] ;  /* 0x00000004220ca981 */ /* 0x000122000c2e1d00 */
[----:B------:R-:W-:Y:S02]  /*0880*/  SEL R28, R57, RZ, !P5 ;  /* 0x000000ff391c7207 */ /* 0x000fe40006800000 */
[----:B------:R-:W-:-:S03]  /*0890*/  SEL R29, R29, RZ, !P5 ;  /* 0x000000ff1d1d7207 */ /* 0x000fc60006800000 */
[----:B------:R-:W-:-:S04]  /*08a0*/  FADD R57, R28, -R28 ;  /* 0x8000001c1c397221 */ /* 0x000fc80000000000 */
[----:B------:R-:W-:Y:S01]  /*08b0*/  FFMA R49, R57, R29, R28 ;  /* 0x0000001d39317223 */ /* 0x000fe2000000001c */
[----:B------:R-:W-:Y:S01]  /*08c0*/  SEL R29, R44, RZ, !P5 ;  /* 0x000000ff2c1d7207 */ /* 0x000fe20006800000 */
[----:B0-----:R-:W0:Y:S01]  /*08d0*/  LDC.64 R34, c[0x0][0x260] ;  /* 0x00009800ff227b82 */ /* 0x001e220000000a00 */
[----:B------:R-:W-:-:S03]  /*08e0*/  SEL R30, R30, RZ, !P5 ;  /* 0x000000ff1e1e7207 */ /* 0x000fc60006800000 */
[----:B------:R-:W-:-:S04]  /*08f0*/  FADD R44, R29, -R29 ;  /* 0x8000001d1d2c7221 */ /* 0x000fc80000000000 */
[----:B------:R-:W-:Y:S01]  /*0900*/  FFMA R44, R44, R30, R29 ;  /* 0x0000001e2c2c7223 */ /* 0x000fe2000000001d */
[----:B------:R-:W-:Y:S01]  /*0910*/  VIADD R29, R32, 0x2 ;  /* 0x00000002201d7836 */ /* 0x000fe20000000000 */
[----:B-----5:R-:W-:Y:S02]  /*0920*/  SEL R25, R25, RZ, !P0 ;  /* 0x000000ff19197207 */ /* 0x020fe40004000000 */
[----:B------:R-:W-:Y:S02]  /*0930*/  SEL R28, R43, RZ, !P5 ;  /* 0x000000ff2b1c7207 */ /* 0x000fe40006800000 */
[----:B------:R-:W-:Y:S01]  /*0940*/  LEA.HI R54, R54, R29, RZ, 0x2 ;  /* 0x0000001d36367211 */ /* 0x000fe200078f10ff */
[----:B------:R-:W-:Y:S01]  /*0950*/  FADD R50, -R25, R50 ;  /* 0x0000003219327221 */ /* 0x000fe20000000100 */
[----:B------:R-:W-:Y:S02]  /*0960*/  SEL R24, R24, RZ, !P0 ;  /* 0x000000ff18187207 */ /* 0x000fe40004000000 */
[----:B------:R-:W-:-:S02]  /*0970*/  SEL R45, R45, RZ, !P0 ;  /* 0x000000ff2d2d7207 */ /* 0x000fc40004000000 */
[----:B------:R-:W-:Y:S01]  /*0980*/  LOP3.LUT R32, R54, 0xfffffc04, RZ, 0xc0, !PT ;  /* 0xfffffc0436207812 */ /* 0x000fe200078ec0ff */
[----:B------:R-:W-:Y:S01]  /*0990*/  FADD R43, R28, -R28 ;  /* 0x8000001c1c2b7221 */ /* 0x000fe20000000000 */
[----:B------:R-:W-:Y:S01]  /*09a0*/  SEL R31, R31, RZ, !P5 ;  /* 0x000000ff1f1f7207 */ /* 0x000fe20006800000 */
[----:B------:R-:W-:Y:S01]  /*09b0*/  FADD R55, -R24, R55 ;  /* 0x0000003718377221 */ /* 0x000fe20000000100 */
[----:B------:R-:W-:Y:S01]  /*09c0*/  SEL R53, R53, RZ, !P0 ;  /* 0x000000ff35357207 */ /* 0x000fe20004000000 */
[----:B------:R-:W-:Y:S01]  /*09d0*/  FFMA R57, R50, R45, R25 ;  /* 0x0000002d32397223 */ /* 0x000fe20000000019 */
[----:B------:R-:W-:Y:S01]  /*09e0*/  IMAD.IADD R32, R29, 0x1, -R32 ;  /* 0x000000011d207824 */ /* 0x000fe200078e0a20 */
[----:B------:R-:W-:Y:S01]  /*09f0*/  SEL R25, R40, RZ, !P1 ;  /* 0x000000ff28197207 */ /* 0x000fe20004800000 */
[----:B------:R-:W-:Y:S01]  /*0a00*/  FFMA R43, R43, R31, R28 ;  /* 0x0000001f2b2b7223 */ /* 0x000fe2000000001c */
[----:B------:R-:W-:Y:S01]  /*0a10*/  SEL R40, R41, RZ, !P1 ;  /* 0x000000ff29287207 */ /* 0x000fe20004800000 */
[----:B------:R-:W-:Y:S01]  /*0a20*/  FFMA R58, R55, R53, R24 ;  /* 0x00000035373a7223 */ /* 0x000fe20000000018 */
[----:B------:R-:W-:-:S02]  /*0a30*/  CS2R R28, SRZ ;  /* 0x00000000001c7805 */ /* 0x000fc4000001ff00 */
[----:B------:R-:W-:Y:S02]  /*0a40*/  CS2R R30, SRZ ;  /* 0x00000000001e7805 */ /* 0x000fe4000001ff00 */
[----:B------:R-:W-:Y:S01]  /*0a50*/  SEL R27, R27, RZ, !P0 ;  /* 0x000000ff1b1b7207 */ /* 0x000fe20004000000 */
[----:B0-----:R-:W-:Y:S01]  /*0a60*/  IMAD.WIDE R34, R32, 0x8, R34 ;  /* 0x0000000820227825 */ /* 0x001fe200078e0222 */
[----:B------:R-:W-:Y:S02]  /*0a70*/  SEL R26, R26, RZ, !P0 ;  /* 0x000000ff1a1a7207 */ /* 0x000fe40004000000 */
[----:B------:R-:W-:Y:S01]  /*0a80*/  SEL R47, R47, RZ, !P0 ;  /* 0x000000ff2f2f7207 */ /* 0x000fe20004000000 */
[----:B------:R-:W-:Y:S01]  /*0a90*/  FADD R52, -R27, R52 ;  /* 0x000000341b347221 */ /* 0x000fe20000000100 */
[----:B------:R-:W5:Y:S01]  /*0aa0*/  @!P1 LDG.E.EL.128 R28, desc[UR4][R34.64] ;  /* 0x00000004221c9981 */ /* 0x000f62000c2e1d00 */
[----:B------:R-:W-:Y:S01]  /*0ab0*/  SEL R46, R46, RZ, !P0 ;  /* 0x000000ff2e2e7207 */ /* 0x000fe20004000000 */
[----:B------:R-:W-:Y:S01]  /*0ac0*/  FADD R51, -R26, R51 ;  /* 0x000000331a337221 */ /* 0x000fe20000000100 */
[----:B------:R-:W-:-:S03]  /*0ad0*/  FFMA R54, R52, R47, R27 ;  /* 0x0000002f34367223 */ /* 0x000fc6000000001b */
[----:B------:R-:W-:Y:S01]  /*0ae0*/  FFMA R55, R51, R46, R26 ;  /* 0x0000002e33377223 */ /* 0x000fe2000000001a */
[----:B------:R-:W-:Y:S02]  /*0af0*/  SEL R42, R42, RZ, !P5 ;  /* 0x000000ff2a2a7207 */ /* 0x000fe40006800000 */
[----:B------:R-:W-:Y:S01]  /*0b00*/  SEL R39, R39, RZ, !P5 ;  /* 0x000000ff27277207 */ /* 0x000fe20006800000 */
[----:B------:R-:W-:Y:S01]  /*0b10*/  IMAD.SHL.U32 R50, R11, 0x800, RZ ;  /* 0x000008000b327824 */ /* 0x000fe200078e00ff */
[----:B------:R-:W0:Y:S01]  /*0b20*/  LDC.64 R60, c[0x0][0x270] ;  /* 0x00009c00ff3c7b82 */ /* 0x000e220000000a00 */
[----:B--2---:R-:W-:Y:S02]  /*0b30*/  SEL R53, R20, RZ, !P5 ;  /* 0x000000ff14357207 */ /* 0x004fe40006800000 */
[----:B------:R-:W-:-:S04]  /*0b40*/  SHF.R.U32.HI R20, RZ, 0x1e, R40 ;  /* 0x0000001eff147819 */ /* 0x000fc80000011628 */
[----:B------:R-:W-:Y:S02]  /*0b50*/  LOP3.LUT R20, R20, 0x2, RZ, 0xc0, !PT ;  /* 0x0000000214147812 */ /* 0x000fe400078ec0ff */
[----:B------:R-:W-:Y:S02]  /*0b60*/  SEL R52, R21, RZ, !P5 ;  /* 0x000000ff15347207 */ /* 0x000fe40006800000 */
[----:B------:R-:W-:Y:S02]  /*0b70*/  IADD3 R25, P3, R20, R25, RZ ;  /* 0x0000001914197210 */ /* 0x000fe40007f7e0ff */
[----:B------:R-:W-:Y:S01]  /*0b80*/  SEL R26, R23, RZ, !P5 ;  /* 0x000000ff171a7207 */ /* 0x000fe20006800000 */
[----:B------:R-:W-:Y:S01]  /*0b90*/  FADD R48, -R53, R48 ;  /* 0x0000003035307221 */ /* 0x000fe20000000100 */
[----:B------:R-:W-:Y:S01]  /*0ba0*/  FADD R49, -R52, R49 ;  /* 0x0000003134317221 */ /* 0x000fe20000000100 */
[----:B---3--:R-:W-:Y:S02]  /*0bb0*/  SEL R23, R16, RZ, !P1 ;  /* 0x000000ff10177207 */ /* 0x008fe40004800000 */
[----:B------:R-:W-:Y:S01]  /*0bc0*/  SEL R24, R17, RZ, !P1 ;  /* 0x000000ff11187207 */ /* 0x000fe20004800000 */
[----:B------:R-:W-:Y:S01]  /*0bd0*/  IMAD.X R40, RZ, RZ, R40, P3 ;  /* 0x000000ffff287224 */ /* 0x000fe200018e0628 */
[----:B------:R-:W-:-:S02]  /*0be0*/  SEL R27, R18, RZ, !P1 ;  /* 0x000000ff121b7207 */ /* 0x000fc40004800000 */
[----:B------:R-:W-:Y:S02]  /*0bf0*/  SHF.R.U32.HI R21, RZ, 0x1c, R24 ;  /* 0x0000001cff157819 */ /* 0x000fe40000011618 */
[----:B------:R-:W-:Y:S01]  /*0c00*/  LEA R20, P3, R23, UR6, 0x2 ;  /* 0x0000000617147c11 */ /* 0x000fe2000f8610ff */
[----:B------:R-:W-:Y:S01]  /*0c10*/  FFMA R53, R48, R42, R53 ;  /* 0x0000002a30357223 */ /* 0x000fe20000000035 */
[----:B------:R-:W-:Y:S01]  /*0c20*/  SEL R46, R19, RZ, !P1 ;  /* 0x000000ff132e7207 */ /* 0x000fe20004800000 */
[----:B------:R-:W-:Y:S01]  /*0c30*/  FFMA R52, R49, R39, R52 ;  /* 0x0000002731347223 */ /* 0x000fe20000000034 */
[----:B------:R-:W-:Y:S01]  /*0c40*/  SEL R51, R22, RZ, !P5 ;  /* 0x000000ff16337207 */ /* 0x000fe20006800000 */
[----:B------:R-:W-:Y:S01]  /*0c50*/  IMAD.SHL.U32 R42, R25, 0x8, RZ ;  /* 0x00000008192a7824 */ /* 0x000fe200078e00ff */
[----:B------:R-:W-:Y:S02]  /*0c60*/  LEA R22, P4, R27, UR6, 0x2 ;  /* 0x000000061b167c11 */ /* 0x000fe4000f8810ff */
[----:B------:R-:W-:-:S02]  /*0c70*/  SHF.L.U64.HI R39, R25, 0x3, R40 ;  /* 0x0000000319277819 */ /* 0x000fc40000010228 */
[----:B------:R-:W-:Y:S02]  /*0c80*/  LOP3.LUT R21, R21, 0x8, RZ, 0xc0, !PT ;  /* 0x0000000815157812 */ /* 0x000fe400078ec0ff */
[----:B------:R-:W-:Y:S02]  /*0c90*/  LEA.HI.X R40, R23, UR7, R24, 0x2, P3 ;  /* 0x0000000717287c11 */ /* 0x000fe400098f1418 */
[----:B------:R-:W-:Y:S02]  /*0ca0*/  CS2R R16, SRZ ;  /* 0x0000000000107805 */ /* 0x000fe4000001ff00 */
[--C-:B------:R-:W-:Y:S02]  /*0cb0*/  SHF.R.U32.HI R23, RZ, 0x1c, R46.reuse ;  /* 0x0000001cff177819 */ /* 0x100fe4000001162e */
[----:B------:R-:W-:Y:S02]  /*0cc0*/  CS2R R18, SRZ ;  /* 0x0000000000127805 */ /* 0x000fe4000001ff00 */
[----:B------:R-:W-:-:S02]  /*0cd0*/  LEA.HI.X R24, R27, UR7, R46, 0x2, P4 ;  /* 0x000000071b187c11 */ /* 0x000fc4000a0f142e */
[----:B------:R-:W-:Y:S01]  /*0ce0*/  IADD3 R20, P3, P4, R42, R20, R21 ;  /* 0x000000142a147210 */ /* 0x000fe20007c7e015 */
[----:B------:R-:W-:Y:S01]  /*0cf0*/  FADD R44, -R51, R44 ;  /* 0x0000002c332c7221 */ /* 0x000fe20000000100 */
[----:B------:R-:W-:Y:S01]  /*0d00*/  LOP3.LUT R23, R23, 0x8, RZ, 0xc0, !PT ;  /* 0x0000000817177812 */ /* 0x000fe200078ec0ff */
[----:B------:R1:W2:Y:S01]  /*0d10*/  @!P2 LDG.E.EL.128 R16, desc[UR4][R34.64] ;  /* 0x000000042210a981 */ /* 0x0002a2000c2e1d00 */
[----:B----4-:R-:W-:Y:S01]  /*0d20*/  SEL R27, R37, RZ, !P2 ;  /* 0x000000ff251b7207 */ /* 0x010fe20005000000 */
[----:B------:R-:W-:Y:S01]  /*0d30*/  FADD R43, -R26, R43 ;  /* 0x0000002b1a2b7221 */ /* 0x000fe20000000100 */
[----:B------:R-:W-:Y:S01]  /*0d40*/  SEL R25, R33, RZ, !P5 ;  /* 0x000000ff21197207 */ /* 0x000fe20006800000 */
[----:B------:R-:W-:Y:S01]  /*0d50*/  VIADD R33, R4, 0xfffff600 ;  /* 0xfffff60004217836 */ /* 0x000fe20000000000 */
[----:B------:R-:W-:Y:S01]  /*0d60*/  IADD3.X R21, R39, R40, RZ, P3, P4 ;  /* 0x0000002827157210 */ /* 0x000fe20001fe84ff */
[----:B------:R-:W3:Y:S01]  /*0d70*/  LDC.64 R46, c[0x0][0x270] ;  /* 0x00009c00ff2e7b82 */ /* 0x000ee20000000a00 */
[----:B------:R-:W-:-:S02]  /*0d80*/  IADD3 R22, P3, P4, R42, R22, R23 ;  /* 0x000000162a167210 */ /* 0x000fc40007c7e017 */
[----:B-1----:R-:W-:Y:S01]  /*0d90*/  SHF.R.U32.HI R34, RZ, 0x1e, R27 ;  /* 0x0000001eff227819 */ /* 0x002fe2000001161b */
[----:B------:R-:W-:Y:S01]  /*0da0*/  IMAD.SHL.U32 R35, R33, 0x4, RZ ;  /* 0x0000000421237824 */ /* 0x000fe200078e00ff */
[----:B------:R-:W-:Y:S02]  /*0db0*/  IADD3.X R23, R39, R24, RZ, P3, P4 ;  /* 0x0000001827177210 */ /* 0x000fe40001fe84ff */
[----:B------:R-:W-:Y:S02]  /*0dc0*/  SEL R37, R36, RZ, !P2 ;  /* 0x000000ff24257207 */ /* 0x000fe40005000000 */
[----:B------:R-:W-:Y:S01]  /*0dd0*/  LOP3.LUT R34, R34, 0x2, RZ, 0xc0, !PT ;  /* 0x0000000222227812 */ /* 0x000fe200078ec0ff */
[C---:B------:R-:W-:Y:S01]  /*0de0*/  IMAD.WIDE R20, R35.reuse, 0x4, R20 ;  /* 0x0000000423147825 */ /* 0x040fe200078e0214 */
[----:B------:R-:W-:Y:S02]  /*0df0*/  SEL R49, R38, RZ, !P5 ;  /* 0x000000ff26317207 */ /* 0x000fe40006800000 */
[----:B------:R-:W-:Y:S01]  /*0e00*/  IADD3 R34, P3, R34, R37, RZ ;  /* 0x0000002522227210 */ /* 0x000fe20007f7e0ff */
[----:B------:R-:W-:Y:S01]  /*0e10*/  IMAD.WIDE R22, R35, 0x4, R22 ;  /* 0x0000000423167825 */ /* 0x000fe200078e0216 */
[----:B------:R-:W-:-:S03]  /*0e20*/  SEL R37, R13, RZ, !P2 ;  /* 0x000000ff0d257207 */ /* 0x000fc60005000000 */
[----:B------:R-:W-:Y:S01]  /*0e30*/  FFMA R51, R44, R25, R51 ;  /* 0x000000192c337223 */ /* 0x000fe20000000033 */
[----:B------:R-:W-:Y:S01]  /*0e40*/  CS2R R24, SRZ ;  /* 0x0000000000187805 */ /* 0x000fe2000001ff00 */
[----:B------:R-:W-:Y:S01]  /*0e50*/  FFMA R49, R43, R49, R26 ;  /* 0x000000312b317223 */ /* 0x000fe2000000001a */
[----:B------:R-:W-:Y:S01]  /*0e60*/  IMAD.WIDE R20, R50, 0x4, R20 ;  /* 0x0000000432147825 */ /* 0x000fe200078e0214 */
[----:B------:R-:W-:Y:S02]  /*0e70*/  SEL R26, R12, RZ, !P2 ;  /* 0x000000ff0c1a7207 */ /* 0x000fe40005000000 */
[----:B------:R-:W-:Y:S01]  /*0e80*/  SHF.R.U32.HI R13, RZ, 0x1c, R37 ;  /* 0x0000001cff0d7819 */ /* 0x000fe20000011625 */
[----:B------:R-:W-:Y:S01]  /*0e90*/  IMAD.WIDE R22, R50, 0x4, R22 ;  /* 0x0000000432167825 */ /* 0x000fe200078e0216 */
[----:B------:R-:W-:Y:S01]  /*0ea0*/  SEL R41, R15, RZ, !P2 ;  /* 0x000000ff0f297207 */ /* 0x000fe20005000000 */
[----:B------:R1:W4:Y:S01]  /*0eb0*/  @!P1 LDG.E.EL R25, desc[UR4][R20.64] ;  /* 0x0000000414199981 */ /* 0x000322000c2e1900 */
[----:B------:R-:W-:Y:S01]  /*0ec0*/  LEA R12, P4, R26, UR6, 0x2 ;  /* 0x000000061a0c7c11 */ /* 0x000fe2000f8810ff */
[----:B------:R-:W-:Y:S01]  /*0ed0*/  IMAD.X R27, RZ, RZ, R27, P3 ;  /* 0x000000ffff1b7224 */ /* 0x000fe200018e061b */
[----:B------:R-:W-:Y:S01]  /*0ee0*/  SEL R14, R14, RZ, !P2 ;  /* 0x000000ff0e0e7207 */ /* 0x000fe20005000000 */
[----:B------:R-:W-:Y:S01]  /*0ef0*/  IMAD.SHL.U32 R48, R34, 0x8, RZ ;  /* 0x0000000822307824 */ /* 0x000fe200078e00ff */
[----:B------:R-:W-:Y:S01]  /*0f00*/  LOP3.LUT R13, R13, 0x8, RZ, 0xc0, !PT ;  /* 0x000000080d0d7812 */ /* 0x000fe200078ec0ff */
[----:B------:R0:W4:Y:S01]  /*0f10*/  @!P1 LDG.E.EL R24, desc[UR4][R22.64] ;  /* 0x0000000416189981 */ /* 0x000122000c2e1900 */
[----:B------:R-:W-:-:S02]  /*0f20*/  LEA.HI.X R15, R26, UR7, R37, 0x2, P4 ;  /* 0x000000071a0f7c11 */ /* 0x000fc4000a0f1425 */
[----:B-1----:R-:W-:Y:S02]  /*0f30*/  SHF.R.U32.HI R21, RZ, 0x1c, R41 ;  /* 0x0000001cff157819 */ /* 0x002fe40000011629 */
[----:B------:R-:W-:Y:S02]  /*0f40*/  SHF.L.U64.HI R38, R34, 0x3, R27 ;  /* 0x0000000322267819 */ /* 0x000fe4000001021b */
[----:B------:R-:W-:Y:S02]  /*0f50*/  LEA R20, P3, R14, UR6, 0x2 ;  /* 0x000000060e147c11 */ /* 0x000fe4000f8610ff */
[----:B0-----:R-:W-:Y:S02]  /*0f60*/  IADD3 R22, P4, P5, R48, R12, R13 ;  /* 0x0000000c30167210 */ /* 0x001fe40007d9e00d */
[----:B------:R-:W-:Y:S02]  /*0f70*/  LOP3.LUT R21, R21, 0x8, RZ, 0xc0, !PT ;  /* 0x0000000815157812 */ /* 0x000fe400078ec0ff */
[----:B------:R-:W-:-:S02]  /*0f80*/  LEA.HI.X R27, R14, UR7, R41, 0x2, P3 ;  /* 0x000000070e1b7c11 */ /* 0x000fc400098f1429 */
[----:B------:R-:W-:Y:S01]  /*0f90*/  IADD3.X R23, R38, R15, RZ, P4, P5 ;  /* 0x0000000f26177210 */ /* 0x000fe200027ea4ff */
[----:B------:R-:W-:Y:S01]  /*0fa0*/  VIADD R26, R10, 0xfffff600 ;  /* 0xfffff6000a1a7836 */ /* 0x000fe20000000000 */
[----:B------:R-:W-:Y:S02]  /*0fb0*/  IADD3 R20, P3, P4, R48, R20, R21 ;  /* 0x0000001430147210 */ /* 0x000fe40007c7e015 */
[----:B------:R-:W-:Y:S01]  /*0fc0*/  CS2R R12, SRZ ;  /* 0x00000000000c7805 */ /* 0x000fe2000001ff00 */
[----:B------:R-:W-:Y:S01]  /*0fd0*/  IMAD.SHL.U32 R36, R26, 0x4, RZ ;  /* 0x000000041a247824 */ /* 0x000fe200078e00ff */
[----:B------:R-:W-:Y:S02]  /*0fe0*/  IADD3.X R21, R38, R27, RZ, P3, P4 ;  /* 0x0000001b26157210 */ /* 0x000fe40001fe84ff */
[----:B------:R-:W-:Y:S01]  /*0ff0*/  CS2R R14, SRZ ;  /* 0x00000000000e7805 */ /* 0x000fe2000001ff00 */
[----:B------:R-:W-:-:S04]  /*1000*/  IMAD.WIDE R22, R36, 0x4, R22 ;  /* 0x0000000424167825 */ /* 0x000fc800078e0216 */
[----:B------:R-:W-:Y:S01]  /*1010*/  IMAD.WIDE R20, R36, 0x4, R20 ;  /* 0x0000000424147825 */ /* 0x000fe200078e0214 */
[----:B------:R-:W4:Y:S03]  /*1020*/  @!P1 LDG.E.EL.128 R12, desc[UR4][R60.64] ;  /* 0x000000043c0c9981 */ /* 0x000f26000c2e1d00 */
[----:B------:R-:W-:Y:S02]  /*1030*/  IMAD.SHL.U32 R37, R8, 0x800, RZ ;  /* 0x0000080008257824 */ /* 0x000fe400078e00ff */
[----:B------:R-:W-:Y:S02]  /*1040*/  IMAD.MOV.U32 R27, RZ, RZ, RZ ;  /* 0x000000ffff1b7224 */ /* 0x000fe400078e00ff */
[----:B------:R-:W-:Y:S02]  /*1050*/  IMAD.MOV.U32 R34, RZ, RZ, RZ ;  /* 0x000000ffff227224 */ /* 0x000fe400078e00ff */
[----:B------:R-:W-:-:S04]  /*1060*/  IMAD.WIDE R22, R37, 0x4, R22 ;  /* 0x0000000425167825 */ /* 0x000fc800078e0216 */
[----:B------:R-:W-:Y:S01]  /*1070*/  IMAD.WIDE R20, R37, 0x4, R20 ;  /* 0x0000000425147825 */ /* 0x000fe200078e0214 */
[----:B------:R0:W4:Y:S04]  /*1080*/  @!P2 LDG.E.EL R27, desc[UR4][R22.64] ;  /* 0x00000004161ba981 */ /* 0x000128000c2e1900 */
[----:B------:R1:W4:Y:S01]  /*1090*/  @!P2 LDG.E.EL R34, desc[UR4][R20.64] ;  /* 0x000000041422a981 */ /* 0x000322000c2e1900 */
[----:B---3--:R-:W-:Y:S01]  /*10a0*/  IMAD.WIDE R46, R32, 0x8, R46 ;  /* 0x00000008202e7825 */ /* 0x008fe200078e022e */
[----:B0-----:R-:W-:Y:S02]  /*10b0*/  CS2R R22, SRZ ;  /* 0x0000000000167805 */ /* 0x001fe4000001ff00 */
[----:B-1----:R-:W-:-:S06]  /*10c0*/  CS2R R20, SRZ ;  /* 0x0000000000147805 */ /* 0x002fcc000001ff00 */
[----:B------:R-:W3:Y:S01]  /*10d0*/  @!P1 LDG.E.EL.128 R20, desc[UR4][R46.64] ;  /* 0x000000042e149981 */ /* 0x000ee2000c2e1d00 */
[----:B-----5:R-:W-:Y:S02]  /*10e0*/  SEL R40, R28, RZ, !P1 ;  /* 0x000000ff1c287207 */ /* 0x020fe40004800000 */
[----:B------:R-:W-:Y:S02]  /*10f0*/  SEL R29, R29, RZ, !P1 ;  /* 0x000000ff1d1d7207 */ /* 0x000fe40004800000 */
[----:B------:R-:W-:-:S04]  /*1100*/  LEA R28, P3, R40, UR6, 0x2 ;  /* 0x00000006281c7c11 */ /* 0x000fc8000f8610ff */
[--C-:B------:R-:W-:Y:S02]  /*1110*/  LEA.HI.X R40, R40, UR7, R29.reuse, 0x2, P3 ;  /* 0x0000000728287c11 */ /* 0x100fe400098f141d */
[----:B------:R-:W-:-:S04]  /*1120*/  SHF.R.U32.HI R29, RZ, 0x1c, R29 ;  /* 0x0000001cff1d7819 */ /* 0x000fc8000001161d */
[----:B------:R-:W-:-:S04]  /*1130*/  LOP3.LUT R29, R29, 0x8, RZ, 0xc0, !PT ;  /* 0x000000081d1d7812 */ /* 0x000fc800078ec0ff */
[----:B------:R-:W-:-:S04]  /*1140*/  IADD3 R28, P3, P4, R42, R28, R29 ;  /* 0x0000001c2a1c7210 */ /* 0x000fc80007c7e01d */
[----:B------:R-:W-:-:S03]  /*1150*/  IADD3.X R29, R39, R40, RZ, P3, P4 ;  /* 0x00000028271d7210 */ /* 0x000fc60001fe84ff */
[----:B------:R-:W-:Y:S01]  /*1160*/  IMAD.WIDE R28, R35, 0x4, R28 ;  /* 0x00000004231c7825 */ /* 0x000fe200078e021c */
[----:B------:R-:W-:-:S03]  /*1170*/  SEL R44, R30, RZ, !P1 ;  /* 0x000000ff1e2c7207 */ /* 0x000fc60004800000 */
[----:B------:R-:W-:Y:S01]  /*1180*/  IMAD.WIDE R40, R50, 0x4, R28 ;  /* 0x0000000432287825 */ /* 0x000fe200078e021c */
[----:B------:R-:W-:-:S04]  /*1190*/  SEL R29, R31, RZ, !P1 ;  /* 0x000000ff1f1d7207 */ /* 0x000fc80004800000 */
[--C-:B------:R-:W-:Y:S01]  /*11a0*/  SHF.R.U32.HI R31, RZ, 0x1c, R29.reuse ;  /* 0x0000001cff1f7819 */ /* 0x100fe2000001161d */
[----:B------:R-:W-:Y:S01]  /*11b0*/  IMAD.MOV.U32 R28, RZ, RZ, RZ ;  /* 0x000000ffff1c7224 */ /* 0x000fe200078e00ff */
[C---:B------:R-:W-:Y:S02]  /*11c0*/  LEA R30, P3, R44.reuse, UR6, 0x2 ;  /* 0x000000062c1e7c11 */ /* 0x040fe4000f8610ff */
[----:B------:R-:W-:Y:S02]  /*11d0*/  LOP3.LUT R31, R31, 0x8, RZ, 0xc0, !PT ;  /* 0x000000081f1f7812 */ /* 0x000fe400078ec0ff */
[----:B------:R-:W-:Y:S01]  /*11e0*/  LEA.HI.X R44, R44, UR7, R29, 0x2, P3 ;  /* 0x000000072c2c7c11 */ /* 0x000fe200098f141d */
[----:B------:R0:W5:Y:S01]  /*11f0*/  @!P1 LDG.E.EL R28, desc[UR4][R40.64] ;  /* 0x00000004281c9981 */ /* 0x000162000c2e1900 */
[----:B------:R-:W-:-:S04]  /*1200*/  IADD3 R30, P3, P4, R42, R30, R31 ;  /* 0x0000001e2a1e7210 */ /* 0x000fc80007c7e01f */
[----:B------:R-:W-:-:S03]  /*1210*/  IADD3.X R31, R39, R44, RZ, P3, P4 ;  /* 0x0000002c271f7210 */ /* 0x000fc60001fe84ff */
[----:B------:R-:W-:-:S04]  /*1220*/  IMAD.WIDE R30, R35, 0x4, R30 ;  /* 0x00000004231e7825 */ /* 0x000fc800078e021e */
[----:B------:R-:W-:Y:S01]  /*1230*/  IMAD.WIDE R30, R50, 0x4, R30 ;  /* 0x00000004321e7825 */ /* 0x000fe200078e021e */
[----:B------:R-:W-:Y:S02]  /*1240*/  CS2R R44, SRZ ;  /* 0x00000000002c7805 */ /* 0x000fe4000001ff00 */
[----:B--2---:R-:W-:Y:S02]  /*1250*/  SEL R62, R17, RZ, !P2 ;  /* 0x000000ff113e7207 */ /* 0x004fe40005000000 */
[----:B------:R-:W-:Y:S02]  /*1260*/  SEL R29, R16, RZ, !P2 ;  /* 0x000000ff101d7207 */ /* 0x000fe40005000000 */
[----:B0-----:R-:W-:Y:S02]  /*1270*/  SEL R40, R19, RZ, !P2 ;  /* 0x000000ff13287207 */ /* 0x001fe40005000000 */
[----:B------:R-:W-:Y:S02]  /*1280*/  SHF.R.U32.HI R19, RZ, 0x1c, R62 ;  /* 0x0000001cff137819 */ /* 0x000fe4000001163e */
[----:B------:R-:W-:-:S02]  /*1290*/  SEL R17, R18, RZ, !P2 ;  /* 0x000000ff12117207 */ /* 0x000fc40005000000 */
[----:B------:R-:W-:Y:S02]  /*12a0*/  LEA R16, P3, R29, UR6, 0x2 ;  /* 0x000000061d107c11 */ /* 0x000fe4000f8610ff */
[----:B------:R-:W-:Y:S02]  /*12b0*/  LOP3.LUT R19, R19, 0x8, RZ, 0xc0, !PT ;  /* 0x0000000813137812 */ /* 0x000fe400078ec0ff */
[----:B------:R-:W-:Y:S02]  /*12c0*/  LEA.HI.X R29, R29, UR7, R62, 0x2, P3 ;  /* 0x000000071d1d7c11 */ /* 0x000fe400098f143e */
[----:B------:R-:W-:Y:S02]  /*12d0*/  LEA R18, P5, R17, UR6, 0x2 ;  /* 0x0000000611127c11 */ /* 0x000fe4000f8a10ff */
[----:B------:R-:W-:Y:S02]  /*12e0*/  IADD3 R16, P3, P4, R48, R16, R19 ;  /* 0x0000001030107210 */ /* 0x000fe40007c7e013 */
[----:B------:R-:W-:-:S02]  /*12f0*/  SHF.R.U32.HI R19, RZ, 0x1c, R40 ;  /* 0x0000001cff137819 */ /* 0x000fc40000011628 */
[----:B------:R-:W-:Y:S02]  /*1300*/  LEA.HI.X R41, R17, UR7, R40, 0x2, P5 ;  /* 0x0000000711297c11 */ /* 0x000fe4000a8f1428 */
[----:B------:R-:W-:Y:S01]  /*1310*/  IADD3.X R17, R38, R29, RZ, P3, P4 ;  /* 0x0000001d26117210 */ /* 0x000fe20001fe84ff */
[----:B------:R-:W-:Y:S01]  /*1320*/  IMAD.MOV.U32 R29, RZ, RZ, RZ ;  /* 0x000000ffff1d7224 */ /* 0x000fe200078e00ff */
[----:B------:R-:W-:-:S04]  /*1330*/  LOP3.LUT R19, R19, 0x8, RZ, 0xc0, !PT ;  /* 0x0000000813137812 */ /* 0x000fc800078ec0ff */
[----:B------:R-:W-:Y:S01]  /*1340*/  IADD3 R18, P3, P4, R48, R18, R19 ;  /* 0x0000001230127210 */ /* 0x000fe20007c7e013 */
[----:B------:R0:W2:Y:S03]  /*1350*/  @!P1 LDG.E.EL R29, desc[UR4][R30.64] ;  /* 0x000000041e1d9981 */ /* 0x0000a6000c2e1900 */
[----:B------:R-:W-:Y:S01]  /*1360*/  IADD3.X R19, R38, R41, RZ, P3, P4 ;  /* 0x0000002926137210 */ /* 0x000fe20001fe84ff */
[----:B------:R-:W-:Y:S01]  /*1370*/  IMAD.WIDE R16, R36, 0x4, R16 ;  /* 0x0000000424107825 */ /* 0x000fe200078e0210 */
[----:B----4-:R-:W-:Y:S02]  /*1380*/  SEL R13, R13, RZ, !P1 ;  /* 0x000000ff0d0d7207 */ /* 0x010fe40004800000 */
[----:B------:R-:W-:Y:S02]  /*1390*/  SEL R12, R12, RZ, !P1 ;  /* 0x000000ff0c0c7207 */ /* 0x000fe40004800000 */
[----:B0-----:R-:W-:-:S02]  /*13a0*/  SHF.R.U32.HI R31, RZ, 0x1c, R13 ;  /* 0x0000001cff1f7819 */ /* 0x001fc4000001160d */
[----:B------:R-:W-:Y:S02]  /*13b0*/  LEA R30, P3, R12, UR6, 0x2 ;  /* 0x000000060c1e7c11 */ /* 0x000fe4000f8610ff */
[----:B------:R-:W-:Y:S02]  /*13c0*/  LOP3.LUT R31, R31, 0x8, RZ, 0xc0, !PT ;  /* 0x000000081f1f7812 */ /* 0x000fe400078ec0ff */
[----:B------:R-:W-:Y:S02]  /*13d0*/  SEL R62, R15, RZ, !P1 ;  /* 0x000000ff0f3e7207 */ /* 0x000fe40004800000 */
[----:B------:R-:W-:Y:S02]  /*13e0*/  SEL R43, R14, RZ, !P1 ;  /* 0x000000ff0e2b7207 */ /* 0x000fe40004800000 */
[----:B------:R-:W-:Y:S02]  /*13f0*/  LEA.HI.X R14, R12, UR7, R13, 0x2, P3 ;  /* 0x000000070c0e7c11 */ /* 0x000fe400098f140d */
[----:B------:R-:W-:-:S02]  /*1400*/  IADD3 R30, P3, P4, R42, R30, R31 ;  /* 0x0000001e2a1e7210 */ /* 0x000fc40007c7e01f */
[--C-:B------:R-:W-:Y:S02]  /*1410*/  SHF.R.U32.HI R41, RZ, 0x1c, R62.reuse ;  /* 0x0000001cff297819 */ /* 0x100fe4000001163e */
[----:B------:R-:W-:Y:S02]  /*1420*/  LEA R40, P5, R43, UR6, 0x2 ;  /* 0x000000062b287c11 */ /* 0x000fe4000f8a10ff */
[----:B------:R-:W-:Y:S02]  /*1430*/  IADD3.X R31, R39, R14, RZ, P3, P4 ;  /* 0x0000000e271f7210 */ /* 0x000fe40001fe84ff */
[----:B------:R-:W-:Y:S02]  /*1440*/  LOP3.LUT R41, R41, 0x8, RZ, 0xc0, !PT ;  /* 0x0000000829297812 */ /* 0x000fe400078ec0ff */
[----:B------:R-:W-:Y:S02]  /*1450*/  LEA.HI.X R12, R43, UR7, R62, 0x2, P5 ;  /* 0x000000072b0c7c11 */ /* 0x000fe4000a8f143e */
[----:B---3--:R-:W-:-:S02]  /*1460*/  SEL R13, R21, RZ, !P1 ;  /* 0x000000ff150d7207 */ /* 0x008fc40004800000 */
[----:B------:R-:W-:Y:S02]  /*1470*/  SEL R14, R20, RZ, !P1 ;  /* 0x000000ff140e7207 */ /* 0x000fe40004800000 */
[----:B------:R-:W-:Y:S02]  /*1480*/  SHF.R.U32.HI R21, RZ, 0x1c, R13 ;  /* 0x0000001cff157819 */ /* 0x000fe4000001160d */
[----:B------:R-:W-:Y:S02]  /*1490*/  SEL R23, R23, RZ, !P1 ;  /* 0x000000ff17177207 */ /* 0x000fe40004800000 */
[----:B------:R-:W-:Y:S02]  /*14a0*/  IADD3 R40, P3, P4, R42, R40, R41 ;  /* 0x000000282a287210 */ /* 0x000fe40007c7e029 */
[----:B------:R-:W-:Y:S02]  /*14b0*/  LEA R20, P5, R14, UR6, 0x2 ;  /* 0x000000060e147c11 */ /* 0x000fe4000f8a10ff */
[----:B------:R-:W-:-:S02]  /*14c0*/  LOP3.LUT R21, R21, 0x8, RZ, 0xc0, !PT ;  /* 0x0000000815157812 */ /* 0x000fc400078ec0ff */
[----:B------:R-:W-:Y:S02]  /*14d0*/  SEL R22, R22, RZ, !P1 ;  /* 0x000000ff16167207 */ /* 0x000fe40004800000 */
[----:B------:R-:W-:Y:S02]  /*14e0*/  SHF.R.U32.HI R43, RZ, 0x1c, R23 ;  /* 0x0000001cff2b7819 */ /* 0x000fe40000011617 */
[----:B------:R-:W-:Y:S02]  /*14f0*/  LEA.HI.X R14, R14, UR7, R13, 0x2, P5 ;  /* 0x000000070e0e7c11 */ /* 0x000fe4000a8f140d */
[----:B------:R-:W-:Y:S02]  /*1500*/  IADD3.X R41, R39, R12, RZ, P3, P4 ;  /* 0x0000000c27297210 */ /* 0x000fe40001fe84ff */
[----:B------:R-:W-:Y:S02]  /*1510*/  IADD3 R20, P4, P5, R42, R20, R21 ;  /* 0x000000142a147210 */ /* 0x000fe40007d9e015 */
[----:B------:R-:W-:-:S02]  /*1520*/  LOP3.LUT R43, R43, 0x8, RZ, 0xc0, !PT ;  /* 0x000000082b2b7812 */ /* 0x000fc400078ec0ff */
[----:B------:R-:W-:Y:S02]  /*1530*/  LEA R12, P3, R22, UR6, 0x2 ;  /* 0x00000006160c7c11 */ /* 0x000fe4000f8610ff */
[----:B------:R-:W-:Y:S01]  /*1540*/  IADD3.X R21, R39, R14, RZ, P4, P5 ;  /* 0x0000000e27157210 */ /* 0x000fe200027ea4ff */
[----:B------:R-:W-:Y:S01]  /*1550*/  IMAD.WIDE R18, R36, 0x4, R18 ;  /* 0x0000000424127825 */ /* 0x000fe200078e0212 */
[----:B------:R-:W-:Y:S02]  /*1560*/  IADD3 R42, P4, P5, R42, R12, R43 ;  /* 0x0000000c2a2a7210 */ /* 0x000fe40007d9e02b */
[----:B------:R-:W-:Y:S02]  /*1570*/  CS2R R12, SRZ ;  /* 0x00000000000c7805 */ /* 0x000fe4000001ff00 */
[----:B------:R-:W-:Y:S01]  /*1580*/  CS2R R14, SRZ ;  /* 0x00000000000e7805 */ /* 0x000fe2000001ff00 */
[----:B------:R-:W-:-:S04]  /*1590*/  IMAD.WIDE R16, R37, 0x4, R16 ;  /* 0x0000000425107825 */ /* 0x000fc800078e0210 */
[----:B------:R-:W-:Y:S01]  /*15a0*/  IMAD.WIDE R18, R37, 0x4, R18 ;  /* 0x0000000425127825 */ /* 0x000fe200078e0212 */
[----:B------:R-:W3:Y:S04]  /*15b0*/  @!P2 LDG.E.EL.128 R12, desc[UR4][R60.64] ;  /* 0x000000043c0ca981 */ /* 0x000ee8000c2e1d00 */
[----:B------:R0:W4:Y:S04]  /*15c0*/  @!P2 LDG.E.EL R44, desc[UR4][R16.64] ;  /* 0x00000004102ca981 */ /* 0x000128000c2e1900 */
[----:B------:R1:W2:Y:S01]  /*15d0*/  @!P2 LDG.E.EL R45, desc[UR4][R18.64] ;  /* 0x00000004122da981 */ /* 0x0002a2000c2e1900 */
[----:B0-----:R-:W-:-:S02]  /*15e0*/  CS2R R16, SRZ ;  /* 0x0000000000107805 */ /* 0x001fc4000001ff00 */
[----:B-1----:R-:W-:-:S06]  /*15f0*/  CS2R R18, SRZ ;  /* 0x0000000000127805 */ /* 0x002fcc000001ff00 */
[----:B------:R0:W2:Y:S01]  /*1600*/  @!P2 LDG.E.EL.128 R16, desc[UR4][R46.64] ;  /* 0x000000042e10a981 */ /* 0x0000a2000c2e1d00 */
[C---:B------:R-:W-:Y:S01]  /*1610*/  IMAD.WIDE R30, R35.reuse, 0x4, R30 ;  /* 0x00000004231e7825 */ /* 0x040fe200078e021e */
[----:B------:R-:W1:Y:S03]  /*1620*/  LDC.64 R60, c[0x0][0x278] ;  /* 0x00009e00ff3c7b82 */ /* 0x000e660000000a00 */
[----:B------:R-:W-:-:S04]  /*1630*/  IMAD.WIDE R20, R35, 0x4, R20 ;  /* 0x0000000423147825 */ /* 0x000fc800078e0214 */
[----:B------:R-:W-:-:S04]  /*1640*/  IMAD.WIDE R30, R50, 0x4, R30 ;  /* 0x00000004321e7825 */ /* 0x000fc800078e021e */
[----:B0-----:R-:W-:Y:S01]  /*1650*/  IMAD.MOV.U32 R46, RZ, RZ, RZ ;  /* 0x000000ffff2e7224 */ /* 0x001fe200078e00ff */
[----:B------:R-:W-:Y:S01]  /*1660*/  LEA.HI.X R22, R22, UR7, R23, 0x2, P3 ;  /* 0x0000000716167c11 */ /* 0x000fe200098f1417 */
[----:B------:R-:W-:-:S04]  /*1670*/  IMAD.WIDE R20, R50, 0x4, R20 ;  /* 0x0000000432147825 */ /* 0x000fc800078e0214 */
[----:B------:R0:W4:Y:S01]  /*1680*/  @!P1 LDG.E.EL R46, desc[UR4][R30.64] ;  /* 0x000000041e2e9981 */ /* 0x000122000c2e1900 */
[----:B------:R-:W-:Y:S02]  /*1690*/  IADD3.X R43, R39, R22, RZ, P4, P5 ;  /* 0x00000016272b7210 */ /* 0x000fe400027ea4ff */
[----:B------:R-:W-:Y:S02]  /*16a0*/  CS2R R22, SRZ ;  /* 0x0000000000167805 */ /* 0x000fe4000001ff00 */
[----:B0-----:R-:W-:-:S06]  /*16b0*/  CS2R R30, SRZ ;  /* 0x00000000001e7805 */ /* 0x001fcc000001ff00 */
[----:B------:R0:W4:Y:S02]  /*16c0*/  @!P1 LDG.E.EL R31, desc[UR4][R20.64] ;  /* 0x00000004141f9981 */ /* 0x000124000c2e1900 */
[----:B0-----:R-:W-:-:S06]  /*16d0*/  CS2R R20, SRZ ;  /* 0x0000000000147805 */ /* 0x001fcc000001ff00 */
[----:B-1----:R-:W5:Y:S01]  /*16e0*/  @!P1 LDG.E.EL.128 R20, desc[UR4][R60.64] ;  /* 0x000000043c149981 */ /* 0x002f62000c2e1d00 */
[----:B------:R-:W-:-:S04]  /*16f0*/  IMAD.WIDE R40, R35, 0x4, R40 ;  /* 0x0000000423287825 */ /* 0x000fc800078e0228 */
[----:B------:R-:W-:-:S04]  /*1700*/  IMAD.WIDE R40, R50, 0x4, R40 ;  /* 0x0000000432287825 */ /* 0x000fc800078e0228 */
[----:B------:R-:W-:Y:S01]  /*1710*/  IMAD.WIDE R42, R35, 0x4, R42 ;  /* 0x00000004232a7825 */ /* 0x000fe200078e022a */
[----:B------:R3:W5:Y:S03]  /*1720*/  @!P1 LDG.E.EL R30, desc[UR4][R40.64] ;  /* 0x00000004281e9981 */ /* 0x000766000c2e1900 */
[----:B------:R-:W-:Y:S02]  /*1730*/  IMAD.MOV.U32 R35, RZ, RZ, RZ ;  /* 0x000000ffff237224 */ /* 0x000fe400078e00ff */
[----:B------:R-:W-:-:S05]  /*1740*/  IMAD.WIDE R42, R50, 0x4, R42 ;  /* 0x00000004322a7825 */ /* 0x000fca00078e022a */
[----:B------:R2:W5:Y:S01]  /*1750*/  @!P1 LDG.E.EL R35, desc[UR4][R42.64] ;  /* 0x000000042a239981 */ /* 0x000562000c2e1900 */
[----:B------:R-:W-:Y:S02]  /*1760*/  SEL R25, R25, RZ, !P1 ;  /* 0x000000ff19197207 */ /* 0x000fe40004800000 */
[----:B---3--:R-:W-:Y:S02]  /*1770*/  SEL R40, R13, RZ, !P2 ;  /* 0x000000ff0d287207 */ /* 0x008fe40005000000 */
[----:B------:R-:W-:Y:S02]  /*1780*/  SEL R39, R12, RZ, !P2 ;  /* 0x000000ff0c277207 */ /* 0x000fe40005000000 */
[----:B------:R-:W-:Y:S02]  /*1790*/  SHF.R.U32.HI R13, RZ, 0x1c, R40 ;  /* 0x0000001cff0d7819 */ /* 0x000fe40000011628 */
[----:B------:R-:W-:Y:S02]  /*17a0*/  SEL R50, R15, RZ, !P2 ;  /* 0x000000ff0f327207 */ /* 0x000fe40005000000 */
[----:B------:R-:W-:-:S02]  /*17b0*/  SEL R41, R14, RZ, !P2 ;  /* 0x000000ff0e297207 */ /* 0x000fc40005000000 */
[----:B------:R-:W-:Y:S02]  /*17c0*/  LEA R12, P3, R39, UR6, 0x2 ;  /* 0x00000006270c7c11 */ /* 0x000fe4000f8610ff */
[----:B------:R-:W-:Y:S02]  /*17d0*/  LOP3.LUT R13, R13, 0x8, RZ, 0xc0, !PT ;  /* 0x000000080d0d7812 */ /* 0x000fe400078ec0ff */
[----:B------:R-:W-:Y:S02]  /*17e0*/  SHF.R.U32.HI R15, RZ, 0x1c, R50 ;  /* 0x0000001cff0f7819 */ /* 0x000fe40000011632 */
[----:B------:R-:W-:Y:S02]  /*17f0*/  LEA R14, P5, R41, UR6, 0x2 ;  /* 0x00000006290e7c11 */ /* 0x000fe4000f8a10ff */
[----:B------:R-:W-:Y:S02]  /*1800*/  LEA.HI.X R39, R39, UR7, R40, 0x2, P3 ;  /* 0x0000000727277c11 */ /* 0x000fe400098f1428 */
[----:B------:R-:W-:-:S02]  /*1810*/  IADD3 R12, P3, P4, R48, R12, R13 ;  /* 0x0000000c300c7210 */ /* 0x000fc40007c7e00d */
[----:B------:R-:W-:Y:S02]  /*1820*/  LOP3.LUT R15, R15, 0x8, RZ, 0xc0, !PT ;  /* 0x000000080f0f7812 */ /* 0x000fe400078ec0ff */
[----:B--2---:R-:W-:Y:S02]  /*1830*/  SEL R42, R17, RZ, !P2 ;  /* 0x000000ff112a7207 */ /* 0x004fe40005000000 */
[----:B------:R-:W-:Y:S02]  /*1840*/  LEA.HI.X R43, R41, UR7, R50, 0x2, P5 ;  /* 0x00000007292b7c11 */ /* 0x000fe4000a8f1432 */
[----:B------:R-:W-:Y:S02]  /*1850*/  SEL R41, R16, RZ, !P2 ;  /* 0x000000ff10297207 */ /* 0x000fe40005000000 */
[----:B------:R-:W-:Y:S02]  /*1860*/  IADD3.X R13, R38, R39, RZ, P3, P4 ;  /* 0x00000027260d7210 */ /* 0x000fe40001fe84ff */
[----:B------:R-:W-:-:S02]  /*1870*/  SHF.R.U32.HI R17, RZ, 0x1c, R42 ;  /* 0x0000001cff117819 */ /* 0x000fc4000001162a */
[----:B------:R-:W-:Y:S02]  /*1880*/  IADD3 R14, P3, P4, R48, R14, R15 ;  /* 0x0000000e300e7210 */ /* 0x000fe40007c7e00f */
[----:B------:R-:W-:Y:S02]  /*1890*/  SEL R40, R19, RZ, !P2 ;  /* 0x000000ff13287207 */ /* 0x000fe40005000000 */
[----:B------:R-:W-:Y:S02]  /*18a0*/  LEA R16, P5, R41, UR6, 0x2 ;  /* 0x0000000629107c11 */ /* 0x000fe4000f8a10ff */
[----:B------:R-:W-:Y:S02]  /*18b0*/  LOP3.LUT R17, R17, 0x8, RZ, 0xc0, !PT ;  /* 0x0000000811117812 */ /* 0x000fe400078ec0ff */
[----:B------:R-:W-:Y:S02]  /*18c0*/  SEL R39, R18, RZ, !P2 ;  /* 0x000000ff12277207 */ /* 0x000fe40005000000 */
[----:B------:R-:W-:-:S02]  /*18d0*/  IADD3.X R15, R38, R43, RZ, P3, P4 ;  /* 0x0000002b260f7210 */ /* 0x000fc40001fe84ff */
[----:B------:R-:W-:Y:S02]  /*18e0*/  SHF.R.U32.HI R19, RZ, 0x1c, R40 ;  /* 0x0000001cff137819 */ /* 0x000fe40000011628 */
[----:B------:R-:W-:Y:S02]  /*18f0*/  LEA.HI.X R41, R41, UR7, R42, 0x2, P5 ;  /* 0x0000000729297c11 */ /* 0x000fe4000a8f142a */
[----:B------:R-:W-:Y:S01]  /*1900*/  IADD3 R16, P4, P5, R48, R16, R17 ;  /* 0x0000001030107210 */ /* 0x000fe20007d9e011 */
[C---:B------:R-:W-:Y:S01]  /*1910*/  IMAD.WIDE R12, R36.reuse, 0x4, R12 ;  /* 0x00000004240c7825 */ /* 0x040fe200078e020c */
[----:B------:R-:W-:Y:S01]  /*1920*/  LOP3.LUT R19, R19, 0x8, RZ, 0xc0, !PT ;  /* 0x0000000813137812 */ /* 0x000fe200078ec0ff */
[----:B------:R-:W0:Y:S01]  /*1930*/  LDC.64 R42, c[0x0][0x280] ;  /* 0x0000a000ff2a7b82 */ /* 0x000e220000000a00 */
[----:B------:R-:W-:Y:S01]  /*1940*/  LEA R18, P3, R39, UR6, 0x2 ;  /* 0x0000000627127c11 */ /* 0x000fe2000f8610ff */
[----:B------:R-:W-:Y:S01]  /*1950*/  IMAD.WIDE R14, R36, 0x4, R14 ;  /* 0x00000004240e7825 */ /* 0x000fe200078e020e */
[----:B------:R-:W-:-:S02]  /*1960*/  IADD3.X R17, R38, R41, RZ, P4, P5 ;  /* 0x0000002926117210 */ /* 0x000fc400027ea4ff */
[----:B------:R-:W-:Y:S02]  /*1970*/  IADD3 R18, P4, P5, R48, R18, R19 ;  /* 0x0000001230127210 */ /* 0x000fe40007d9e013 */
[----:B------:R-:W-:Y:S01]  /*1980*/  LEA.HI.X R19, R39, UR7, R40, 0x2, P3 ;  /* 0x0000000727137c11 */ /* 0x000fe200098f1428 */
[----:B------:R-:W-:Y:S01]  /*1990*/  IMAD.MOV.U32 R39, RZ, RZ, RZ ;  /* 0x000000ffff277224 */ /* 0x000fe200078e00ff */
[----:B------:R-:W-:Y:S01]  /*19a0*/  CS2R R40, SRZ ;  /* 0x0000000000287805 */ /* 0x000fe2000001ff00 */
[C---:B------:R-:W-:Y:S01]  /*19b0*/  IMAD.WIDE R12, R37.reuse, 0x4, R12 ;  /* 0x00000004250c7825 */ /* 0x040fe200078e020c */
[----:B----4-:R-:W-:Y:S01]  /*19c0*/  SEL R46, R46, RZ, !P1 ;  /* 0x000000ff2e2e7207 */ /* 0x010fe20004800000 */
[----:B------:R-:W1:Y:S01]  /*19d0*/  LDC.64 R68, c[0x0][0x298] ;  /* 0x0000a600ff447b82 */ /* 0x000e620000000a00 */
[----:B------:R-:W-:Y:S01]  /*19e0*/  SEL R24, R24, RZ, !P1 ;  /* 0x000000ff18187207 */ /* 0x000fe20004800000 */
[----:B------:R-:W-:Y:S01]  /*19f0*/  IMAD.WIDE R14, R37, 0x4, R14 ;  /* 0x00000004250e7825 */ /* 0x000fe200078e020e */
[----:B------:R2:W3:Y:S01]  /*1a00*/  @!P2 LDG.E.EL R39, desc[UR4][R12.64] ;  /* 0x000000040c27a981 */ /* 0x0004e2000c2e1900 */
[----:B-----5:R-:W-:Y:S01]  /*1a10*/  SEL R28, R28, RZ, !P1 ;  /* 0x000000ff1c1c7207 */ /* 0x020fe20004800000 */
[----:B------:R-:W-:-:S02]  /*1a20*/  ULDC.64 UR6, c[0x0][0x2a0] ;  /* 0x0000a80000067ab9 */ /* 0x000fc40000000a00 */
[----:B------:R4:W5:Y:S01]  /*1a30*/  @!P2 LDG.E.EL R40, desc[UR4][R14.64] ;  /* 0x000000040e28a981 */ /* 0x000962000c2e1900 */
[----:B--2---:R-:W-:Y:S02]  /*1a40*/  CS2R R12, SRZ ;  /* 0x00000000000c7805 */ /* 0x004fe4000001ff00 */
[----:B----4-:R-:W-:Y:S02]  /*1a50*/  CS2R R14, SRZ ;  /* 0x00000000000e7805 */ /* 0x010fe4000001ff00 */
[----:B------:R-:W-:Y:S01]  /*1a60*/  IADD3.X R19, R38, R19, RZ, P4, P5 ;  /* 0x0000001326137210 */ /* 0x000fe200027ea4ff */
[----:B------:R-:W-:-:S03]  /*1a70*/  IMAD.WIDE R16, R36, 0x4, R16 ;  /* 0x0000000424107825 */ /* 0x000fc600078e0210 */
[----:B------:R2:W4:Y:S01]  /*1a80*/  @!P2 LDG.E.EL.128 R12, desc[UR4][R60.64] ;  /* 0x000000043c0ca981 */ /* 0x000522000c2e1d00 */
[----:B------:R-:W-:-:S04]  /*1a90*/  IMAD.WIDE R18, R36, 0x4, R18 ;  /* 0x0000000424127825 */ /* 0x000fc800078e0212 */
[----:B------:R-:W-:-:S04]  /*1aa0*/  IMAD.WIDE R16, R37, 0x4, R16 ;  /* 0x0000000425107825 */ /* 0x000fc800078e0210 */
[----:B------:R-:W-:Y:S01]  /*1ab0*/  IMAD.MOV.U32 R48, RZ, RZ, RZ ;  /* 0x000000ffff307224 */ /* 0x000fe200078e00ff */
[----:B------:R0:W5:Y:S01]  /*1ac0*/  @!P2 LDG.E.EL R41, desc[UR4][R16.64] ;  /* 0x000000041029a981 */ /* 0x000162000c2e1900 */
[----:B------:R-:W-:Y:S01]  /*1ad0*/  IMAD.WIDE R18, R37, 0x4, R18 ;  /* 0x0000000425127825 */ /* 0x000fe200078e0212 */
[----:B--2---:R-:W2:Y:S04]  /*1ae0*/  LDC.64 R60, c[0x0][0x250] ;  /* 0x00009400ff3c7b82 */ /* 0x004ea80000000a00 */
[----:B------:R1:W5:Y:S01]  /*1af0*/  @!P2 LDG.E.EL R48, desc[UR4][R18.64] ;  /* 0x000000041230a981 */ /* 0x000362000c2e1900 */
[----:B------:R-:W-:Y:S01]  /*1b00*/  SEL R36, R20, RZ, !P1 ;  /* 0x000000ff14247207 */ /* 0x000fe20004800000 */
[----:B------:R-:W-:Y:S01]  /*1b10*/  FADD R20, -R25, R46 ;  /* 0x0000002e19147221 */ /* 0x000fe20000000100 */
[----:B------:R-:W-:Y:S01]  /*1b20*/  IMAD R37, R33, 0x10, R0 ;  /* 0x0000001021257824 */ /* 0x000fe200078e0200 */
[----:B0-----:R-:W-:-:S02]  /*1b30*/  CS2R R16, SRZ ;  /* 0x0000000000107805 */ /* 0x001fc4000001ff00 */
[----:B------:R-:W-:Y:S01]  /*1b40*/  FFMA R20, R20, R36, R25 ;  /* 0x0000002414147223 */ /* 0x000fe20000000019 */
[----:B-1----:R-:W-:Y:S01]  /*1b50*/  CS2R R18, SRZ ;  /* 0x0000000000127805 */ /* 0x002fe2000001ff00 */
[----:B------:R-:W-:Y:S02]  /*1b60*/  IMAD.MOV.U32 R25, RZ, RZ, RZ ;  /* 0x000000ffff197224 */ /* 0x000fe400078e00ff */
[----:B--2---:R-:W-:-:S05]  /*1b70*/  IMAD.WIDE R36, R37, 0x4, R60 ;  /* 0x0000000425247825 */ /* 0x004fca00078e023c */
[----:B------:R0:W2:Y:S02]  /*1b80*/  @!P1 LDG.E.128 R16, desc[UR4][R36.64] ;  /* 0x0000000424109981 */ /* 0x0000a4000c1e1d00 */
[----:B0-----:R-:W-:-:S05]  /*1b90*/  IMAD.WIDE R36, R3, 0x4, R42 ;  /* 0x0000000403247825 */ /* 0x001fca00078e022a */
[----:B------:R-:W2:Y:S01]  /*1ba0*/  @!P1 LDG.E.EL R25, desc[UR4][R36.64] ;  /* 0x0000000424199981 */ /* 0x000ea2000c2e1900 */
[----:B------:R-:W-:-:S06]  /*1bb0*/  CS2R R42, SRZ ;  /* 0x00000000002a7805 */ /* 0x000fcc000001ff00 */
[----:B------:R-:W2:Y:S01]  /*1bc0*/  @!P1 LDG.E.EL R42, desc[UR4][R36.64] ;  /* 0x00000004242a9981 */ /* 0x000ea2000c2e1900 */
[----:B------:R-:W-:Y:S02]  /*1bd0*/  SEL R33, R30, RZ, !P1 ;  /* 0x000000ff1e217207 */ /* 0x000fe40004800000 */
[----:B------:R-:W-:Y:S02]  /*1be0*/  SEL R30, R21, RZ, !P1 ;  /* 0x000000ff151e7207 */ /* 0x000fe40004800000 */
[----:B------:R-:W-:Y:S01]  /*1bf0*/  SEL R31, R31, RZ, !P1 ;  /* 0x000000ff1f1f7207 */ /* 0x000fe20004800000 */
[----:B------:R-:W-:Y:S01]  /*1c00*/  FADD R21, -R24, R33 ;  /* 0x0000002118157221 */ /* 0x000fe20000000100 */
[----:B------:R-:W-:Y:S02]  /*1c10*/  SEL R22, R22, RZ, !P1 ;  /* 0x000000ff16167207 */ /* 0x000fe40004800000 */
[----:B------:R-:W-:Y:S01]  /*1c20*/  ISETP.NE.AND P3, PT, R7, 0xc00, PT ;  /* 0x00000c000700780c */ /* 0x000fe20003f65270 */
[----:B------:R-:W-:Y:S01]  /*1c30*/  FFMA R21, R21, R30, R24 ;  /* 0x0000001e15157223 */ /* 0x000fe20000000018 */
[----:B------:R-:W-:Y:S01]  /*1c40*/  SEL R24, R29, RZ, !P1 ;  /* 0x000000ff1d187207 */ /* 0x000fe20004800000 */
[----:B------:R-:W-:Y:S01]  /*1c50*/  FADD R29, -R28, R31 ;  /* 0x0000001f1c1d7221 */ /* 0x000fe20000000100 */
[----:B------:R-:W-:-:S02]  /*1c60*/  SEL R7, R23, RZ, !P1 ;  /* 0x000000ff17077207 */ /* 0x000fc40004800000 */
[----:B------:R-:W-:Y:S01]  /*1c70*/  SEL R35, R35, RZ, !P1 ;  /* 0x000000ff23237207 */ /* 0x000fe20004800000 */
[----:B------:R-:W-:Y:S01]  /*1c80*/  FFMA R29, R29, R22, R28 ;  /* 0x000000161d1d7223 */ /* 0x000fe2000000001c */
[----:B------:R-:W-:Y:S01]  /*1c90*/  SEL R34, R34, RZ, !P2 ;  /* 0x000000ff22227207 */ /* 0x000fe20005000000 */
[----:B------:R-:W0:Y:S01]  /*1ca0*/  LDC.64 R22, c[0x0][0x290] ;  /* 0x0000a400ff167b82 */ /* 0x000e220000000a00 */
[----:B------:R-:W-:Y:S01]  /*1cb0*/  SEL R27, R27, RZ, !P2 ;  /* 0x000000ff1b1b7207 */ /* 0x000fe20005000000 */
[----:B------:R-:W-:Y:S01]  /*1cc0*/  FADD R35, -R24, R35 ;  /* 0x0000002318237221 */ /* 0x000fe20000000100 */
[----:B------:R-:W-:Y:S02]  /*1cd0*/  CS2R R30, SRZ ;  /* 0x00000000001e7805 */ /* 0x000fe4000001ff00 */
[----:B------:R-:W-:Y:S02]  /*1ce0*/  SEL R33, R44, RZ, !P2 ;  /* 0x000000ff2c217207 */ /* 0x000fe40005000000 */
[----:B------:R-:W-:Y:S01]  /*1cf0*/  SEL R45, R45, RZ, !P2 ;  /* 0x000000ff2d2d7207 */ /* 0x000fe20005000000 */
[----:B------:R-:W-:Y:S01]  /*1d00*/  IMAD.MOV.U32 R38, RZ, RZ, RZ ;  /* 0x000000ffff267224 */ /* 0x000fe200078e00ff */
[----:B------:R-:W2:Y:S05]  /*1d10*/  @!P1 LDG.E.EL R43, desc[UR4][R36.64] ;  /* 0x00000004242b9981 */ /* 0x000eaa000c2e1900 */
[----:B------:R-:W2:Y:S01]  /*1d20*/  @!P1 LDG.E.EL R38, desc[UR4][R36.64] ;  /* 0x0000000424269981 */ /* 0x000ea2000c2e1900 */
[----:B---3--:R-:W-:Y:S01]  /*1d30*/  SEL R28, R39, RZ, !P2 ;  /* 0x000000ff271c7207 */ /* 0x008fe20005000000 */
[----:B------:R-:W-:-:S04]  /*1d40*/  FFMA R39, R35, R7, R24 ;  /* 0x0000000723277223 */ /* 0x000fc80000000018 */
[----:B------:R-:W-:Y:S01]  /*1d50*/  FADD R28, -R27, R28 ;  /* 0x0000001c1b1c7221 */ /* 0x000fe20000000100 */
[----:B----4-:R-:W-:Y:S02]  /*1d60*/  SEL R7, R15, RZ, !P2 ;  /* 0x000000ff0f077207 */ /* 0x010fe40005000000 */
[----:B-----5:R-:W-:Y:S02]  /*1d70*/  SEL R15, R40, RZ, !P2 ;  /* 0x000000ff280f7207 */ /* 0x020fe40005000000 */
[----:B------:R-:W-:-:S03]  /*1d80*/  SEL R13, R13, RZ, !P2 ;  /* 0x000000ff0d0d7207 */ /* 0x000fc60005000000 */
[----:B------:R-:W-:Y:S01]  /*1d90*/  FADD R15, -R34, R15 ;  /* 0x0000000f220f7221 */ /* 0x000fe20000000100 */
[----:B------:R-:W-:-:S03]  /*1da0*/  SEL R12, R12, RZ, !P2 ;  /* 0x000000ff0c0c7207 */ /* 0x000fc60005000000 */
[----:B------:R-:W-:Y:S01]  /*1db0*/  FFMA R46, R15, R13, R34 ;  /* 0x0000000d0f2e7223 */ /* 0x000fe20000000022 */
[----:B0-----:R-:W-:-:S04]  /*1dc0*/  IMAD.WIDE R34, R3, 0x8, R22 ;  /* 0x0000000803227825 */ /* 0x001fc800078e0216 */
[----:B------:R-:W-:Y:S01]  /*1dd0*/  FFMA R47, R28, R12, R27 ;  /* 0x0000000c1c2f7223 */ /* 0x000fe2000000001b */
[----:B------:R-:W-:Y:S02]  /*1de0*/  SEL R12, R41, RZ, !P2 ;  /* 0x000000ff290c7207 */ /* 0x000fe40005000000 */
[----:B------:R-:W-:Y:S01]  /*1df0*/  SEL R48, R48, RZ, !P2 ;  /* 0x000000ff30307207 */ /* 0x000fe20005000000 */
[----:B------:R-:W3:Y:S01]  /*1e00*/  @!P3 LDG.E.EL.64 R30, desc[UR4][R34.64] ;  /* 0x00000004221eb981 */ /* 0x000ee2000c2e1b00 */
[----:B------:R-:W-:Y:S01]  /*1e10*/  SEL R14, R14, RZ, !P2 ;  /* 0x000000ff0e0e7207 */ /* 0x000fe20005000000 */
[----:B------:R-:W-:Y:S02]  /*1e20*/  FADD R12, -R33, R12 ;  /* 0x0000000c210c7221 */ /* 0x000fe40000000100 */
[----:B------:R-:W-:Y:S02]  /*1e30*/  FADD R48, -R45, R48 ;  /* 0x000000302d307221 */ /* 0x000fe40000000100 */
[----:B------:R-:W-:Y:S01]  /*1e40*/  FFMA R33, R12, R14, R33 ;  /* 0x0000000e0c217223 */ /* 0x000fe20000000021 */
[----:B------:R-:W-:-:S02]  /*1e50*/  CS2R R12, SRZ ;  /* 0x00000000000c7805 */ /* 0x000fc4000001ff00 */
[----:B------:R-:W-:Y:S01]  /*1e60*/  CS2R R14, SRZ ;  /* 0x00000000000e7805 */ /* 0x000fe2000001ff00 */
[----:B------:R-:W-:Y:S01]  /*1e70*/  FFMA R7, R48, R7, R45 ;  /* 0x0000000730077223 */ /* 0x000fe2000000002d */
[----:B------:R-:W-:Y:S01]  /*1e80*/  IMAD.MOV.U32 R48, RZ, RZ, RZ ;  /* 0x000000ffff307224 */ /* 0x000fe200078e00ff */
[----:B------:R-:W-:Y:S01]  /*1e90*/  CS2R R44, SRZ ;  /* 0x00000000002c7805 */ /* 0x000fe2000001ff00 */
[----:B------:R-:W-:Y:S02]  /*1ea0*/  IMAD.MOV.U32 R28, RZ, RZ, RZ ;  /* 0x000000ffff1c7224 */ /* 0x000fe400078e00ff */
[----:B------:R-:W4:Y:S04]  /*1eb0*/  @!P3 LDG.E.EL.128 R12, desc[UR4][R68.64] ;  /* 0x00000004440cb981 */ /* 0x000f28000c2e1d00 */
[----:B------:R-:W5:Y:S04]  /*1ec0*/  @!P2 LDG.E.EL R48, desc[UR4][R36.64] ;  /* 0x000000042430a981 */ /* 0x000f68000c2e1900 */
[----:B------:R-:W5:Y:S04]  /*1ed0*/  @!P2 LDG.E.EL R45, desc[UR4][R36.64] ;  /* 0x00000004242da981 */ /* 0x000f68000c2e1900 */
[----:B------:R-:W5:Y:S04]  /*1ee0*/  @!P2 LDG.E.EL R44, desc[UR4][R36.64] ;  /* 0x00000004242ca981 */ /* 0x000f68000c2e1900 */
[----:B------:R0:W5:Y:S02]  /*1ef0*/  @!P2 LDG.E.EL R28, desc[UR4][R36.64] ;  /* 0x00000004241ca981 */ /* 0x000164000c2e1900 */
[----:B0-----:R-:W0:Y:S01]  /*1f00*/  LDC.64 R36, c[0x0][0x298] ;  /* 0x0000a600ff247b82 */ /* 0x001e220000000a00 */
[----:B--2---:R-:W-:-:S02]  /*1f10*/  SEL R63, R16, RZ, !P1 ;  /* 0x000000ff103f7207 */ /* 0x004fc40004800000 */
[----:B------:R-:W-:-:S03]  /*1f20*/  SEL R25, R25, RZ, !P1 ;  /* 0x000000ff19197207 */ /* 0x000fc60004800000 */
[----:B------:R-:W-:Y:S01]  /*1f30*/  FADD R20, -R63, R20 ;  /* 0x000000143f147221 */ /* 0x000fe20000000100 */
[----:B------:R-:W-:Y:S01]  /*1f40*/  SEL R62, R17, RZ, !P1 ;  /* 0x000000ff113e7207 */ /* 0x000fe20004800000 */
[----:B------:R-:W-:Y:S01]  /*1f50*/  IMAD R17, R26, 0x10, R9 ;  /* 0x000000101a117824 */ /* 0x000fe200078e0209 */
[----:B------:R-:W-:Y:S01]  /*1f60*/  CS2R R26, SRZ ;  /* 0x00000000001a7805 */ /* 0x000fe2000001ff00 */
[----:B------:R-:W-:Y:S01]  /*1f70*/  FFMA R63, R20, R25, R63 ;  /* 0x00000019143f7223 */ /* 0x000fe2000000003f */
[----:B------:R-:W-:Y:S01]  /*1f80*/  CS2R R24, SRZ ;  /* 0x0000000000187805 */ /* 0x000fe2000001ff00 */
[----:B0-----:R-:W-:-:S05]  /*1f90*/  IMAD.WIDE R36, R32, 0x8, R36 ;  /* 0x0000000820247825 */ /* 0x001fca00078e0224 */
[----:B------:R-:W2:Y:S01]  /*1fa0*/  @!P3 LDG.E.EL.128 R24, desc[UR4][R36.64] ;  /* 0x000000042418b981 */ /* 0x000ea2000c2e1d00 */
[----:B------:R-:W-:Y:S01]  /*1fb0*/  SEL R42, R42, RZ, !P1 ;  /* 0x000000ff2a2a7207 */ /* 0x000fe20004800000 */
[----:B------:R-:W-:Y:S01]  /*1fc0*/  FADD R21, -R62, R21 ;  /* 0x000000153e157221 */ /* 0x000fe20000000100 */
[----:B------:R-:W-:Y:S01]  /*1fd0*/  CS2R R22, SRZ ;  /* 0x0000000000167805 */ /* 0x000fe2000001ff00 */
[----:B------:R-:W-:-:S04]  /*1fe0*/  IMAD.WIDE R16, R17, 0x4, R60 ;  /* 0x0000000411107825 */ /* 0x000fc800078e023c */
[----:B------:R-:W-:Y:S01]  /*1ff0*/  FFMA R62, R21, R42, R62 ;  /* 0x0000002a153e7223 */ /* 0x000fe2000000003e */
[----:B------:R-:W-:-:S06]  /*2000*/  CS2R R20, SRZ ;  /* 0x0000000000147805 */ /* 0x000fcc000001ff00 */
[----:B------:R3:W5:Y:S01]  /*2010*/  @!P2 LDG.E.128 R20, desc[UR4][R16.64] ;  /* 0x000000041014a981 */ /* 0x000762000c1e1d00 */
[----:B------:R-:W-:Y:S02]  /*2020*/  SEL R18, R18, RZ, !P1 ;  /* 0x000000ff12127207 */ /* 0x000fe40004800000 */
[----:B------:R-:W-:-:S03]  /*2030*/  SEL R38, R38, RZ, !P1 ;  /* 0x000000ff26267207 */ /* 0x000fc60004800000 */
[----:B------:R-:W-:Y:S01]  /*2040*/  FADD R29, -R18, R29 ;  /* 0x0000001d121d7221 */ /* 0x000fe20000000100 */
[----:B------:R-:W-:-:S03]  /*2050*/  SEL R60, R19, RZ, !P1 ;  /* 0x000000ff133c7207 */ /* 0x000fc60004800000 */
[----:B------:R-:W-:Y:S01]  /*2060*/  FFMA R61, R29, R38, R18 ;  /* 0x000000261d3d7223 */ /* 0x000fe20000000012 */
[----:B------:R-:W-:Y:S01]  /*2070*/  SEL R43, R43, RZ, !P1 ;  /* 0x000000ff2b2b7207 */ /* 0x000fe20004800000 */
[----:B------:R-:W-:Y:S01]  /*2080*/  FADD R39, -R60, R39 ;  /* 0x000000273c277221 */ /* 0x000fe20000000100 */
[----:B------:R-:W-:-:S03]  /*2090*/  ISETP.NE.AND P4, PT, R6, 0xc00, PT ;  /* 0x00000c000600780c */ /* 0x000fc60003f85270 */
[----:B------:R-:W-:Y:S01]  /*20a0*/  FFMA R60, R39, R43, R60 ;  /* 0x0000002b273c7223 */ /* 0x000fe2000000003c */
[----:B------:R-:W-:-:S09]  /*20b0*/  CS2R R38, SRZ ;  /* 0x0000000000267805 */ /* 0x000fd2000001ff00 */
[----:B------:R0:W5:Y:S01]  /*20c0*/  @!P4 LDG.E.EL.64 R38, desc[UR4][R34.64] ;  /* 0x000000042226c981 */ /* 0x000162000c2e1b00 */
[----:B---3--:R-:W-:Y:S02]  /*20d0*/  SEL R17, R30, RZ, !P3 ;  /* 0x000000ff1e117207 */ /* 0x008fe40005800000 */
[----:B------:R-:W-:Y:S02]  /*20e0*/  SEL R16, R31, RZ, !P3 ;  /* 0x000000ff1f107207 */ /* 0x000fe40005800000 */
[----:B------:R-:W-:-:S05]  /*20f0*/  IADD3 R30, P5, R17, 0x3, RZ ;  /* 0x00000003111e7810 */ /* 0x000fca0007fbe0ff */
[----:B------:R-:W-:Y:S01]  /*2100*/  IMAD.X R31, RZ, RZ, R16, P5 ;  /* 0x000000ffff1f7224 */ /* 0x000fe200028e0610 */
[----:B------:R-:W-:-:S04]  /*2110*/  ISETP.GE.AND P5, PT, R16, RZ, PT ;  /* 0x000000ff1000720c */ /* 0x000fc80003fa6270 */
[----:B------:R-:W-:Y:S02]  /*2120*/  SEL R30, R30, R17, !P5 ;  /* 0x000000111e1e7207 */ /* 0x000fe40006800000 */
[----:B----4-:R-:W-:Y:S02]  /*2130*/  SEL R17, R12, RZ, !P3 ;  /* 0x000000ff0c117207 */ /* 0x010fe40005800000 */
[----:B------:R-:W-:Y:S02]  /*2140*/  SEL R31, R31, R16, !P5 ;  /* 0x000000101f1f7207 */ /* 0x000fe40006800000 */
[----:B------:R-:W-:Y:S02]  /*2150*/  SEL R16, R13, RZ, !P3 ;  /* 0x000000ff0d107207 */ /* 0x000fe40005800000 */
[----:B------:R-:W-:Y:S02]  /*2160*/  IADD3 R12, P5, R17, 0x3, RZ ;  /* 0x00000003110c7810 */ /* 0x000fe40007fbe0ff */
[----:B------:R-:W-:-:S03]  /*2170*/  SEL R19, R14, RZ, !P3 ;  /* 0x000000ff0e137207 */ /* 0x000fc60005800000 */
[----:B------:R-:W-:Y:S01]  /*2180*/  IMAD.X R13, RZ, RZ, R16, P5 ;  /* 0x000000ffff0d7224 */ /* 0x000fe200028e0610 */
[----:B------:R-:W-:Y:S02]  /*2190*/  ISETP.GE.AND P5, PT, R16, RZ, PT ;  /* 0x000000ff1000720c */ /* 0x000fe40003fa6270 */
[----:B------:R-:W-:Y:S02]  /*21a0*/  SEL R18, R15, RZ, !P3 ;  /* 0x000000ff0f127207 */ /* 0x000fe40005800000 */
[----:B------:R-:W-:Y:S02]  /*21b0*/  SEL R14, R12, R17, !P5 ;  /* 0x000000110c0e7207 */ /* 0x000fe40006800000 */
[----:B------:R-:W-:Y:S02]  /*21c0*/  SEL R15, R13, R16, !P5 ;  /* 0x000000100d0f7207 */ /* 0x000fe40006800000 */
[----:B------:R-:W-:-:S05]  /*21d0*/  IADD3 R12, P5, R19, 0x3, RZ ;  /* 0x00000003130c7810 */ /* 0x000fca0007fbe0ff */
[----:B------:R-:W-:Y:S01]  /*21e0*/  IMAD.X R13, RZ, RZ, R18, P5 ;  /* 0x000000ffff0d7224 */ /* 0x000fe200028e0612 */
[----:B------:R-:W-:-:S04]  /*21f0*/  ISETP.GE.AND P5, PT, R18, RZ, PT ;  /* 0x000000ff1200720c */ /* 0x000fc80003fa6270 */
[----:B------:R-:W-:Y:S02]  /*2200*/  SEL R12, R12, R19, !P5 ;  /* 0x000000130c0c7207 */ /* 0x000fe40006800000 */
[----:B------:R-:W-:Y:S02]  /*2210*/  SEL R13, R13, R18, !P5 ;  /* 0x000000120d0d7207 */ /* 0x000fe40006800000 */
[----:B------:R-:W-:-:S04]  /*2220*/  LEA R42, P5, R14, UR6, 0x2 ;  /* 0x000000060e2a7c11 */ /* 0x000fc8000f8a10ff */
[----:B------:R-:W-:Y:S02]  /*2230*/  LEA.HI.X R43, R14, UR7, R15, 0x2, P5 ;  /* 0x000000070e2b7c11 */ /* 0x000fe4000a8f140f */
[----:B------:R-:W-:-:S04]  /*2240*/  LEA R40, P5, R12, UR6, 0x2 ;  /* 0x000000060c287c11 */ /* 0x000fc8000f8a10ff */
[----:B------:R-:W-:Y:S02]  /*2250*/  LEA.HI.X R41, R12, UR7, R13, 0x2, P5 ;  /* 0x000000070c297c11 */ /* 0x000fe4000a8f140d */
[----:B--2---:R-:W-:Y:S02]  /*2260*/  SEL R15, R24, RZ, !P3 ;  /* 0x000000ff180f7207 */ /* 0x004fe40005800000 */
[----:B------:R-:W-:Y:S02]  /*2270*/  SEL R24, R25, RZ, !P3 ;  /* 0x000000ff19187207 */ /* 0x000fe40005800000 */
[----:B------:R-:W-:-:S05]  /*2280*/  IADD3 R16, P5, R15, 0x3, RZ ;  /* 0x000000030f107810 */ /* 0x000fca0007fbe0ff */
[----:B------:R-:W-:Y:S01]  /*2290*/  IMAD.X R17, RZ, RZ, R24, P5 ;  /* 0x000000ffff117224 */ /* 0x000fe200028e0618 */
[----:B------:R-:W-:Y:S02]  /*22a0*/  ISETP.GE.AND P5, PT, R24, RZ, PT ;  /* 0x000000ff1800720c */ /* 0x000fe40003fa6270 */
[----:B------:R-:W-:Y:S02]  /*22b0*/  CS2R R12, SRZ ;  /* 0x00000000000c7805 */ /* 0x000fe4000001ff00 */
[----:B------:R-:W-:Y:S02]  /*22c0*/  SEL R16, R16, R15, !P5 ;  /* 0x0000000f10107207 */ /* 0x000fe40006800000 */
[----:B------:R-:W-:-:S06]  /*22d0*/  CS2R R14, SRZ ;  /* 0x00000000000e7805 */ /* 0x000fcc000001ff00 */
[----:B------:R-:W2:Y:S01]  /*22e0*/  @!P4 LDG.E.EL.128 R12, desc[UR4][R68.64] ;  /* 0x00000004440cc981 */ /* 0x000ea2000c2e1d00 */
[----:B------:R-:W-:Y:S02]  /*22f0*/  SEL R17, R17, R24, !P5 ;  /* 0x0000001811117207 */ /* 0x000fe40006800000 */
[----:B-----5:R-:W-:Y:S02]  /*2300*/  SEL R20, R20, RZ, !P2 ;  /* 0x000000ff14147207 */ /* 0x020fe40005000000 */
[----:B0-----:R-:W-:Y:S02]  /*2310*/  LEA R34, P5, R16, UR6, 0x2 ;  /* 0x0000000610227c11 */ /* 0x001fe4000f8a10ff */
[----:B------:R-:W-:Y:S01]  /*2320*/  SEL R19, R26, RZ, !P3 ;  /* 0x000000ff1a137207 */ /* 0x000fe20005800000 */
[----:B------:R-:W-:Y:S01]  /*2330*/  FADD R47, -R20, R47 ;  /* 0x0000002f142f7221 */ /* 0x000fe20000000100 */
[----:B------:R-:W-:Y:S02]  /*2340*/  SEL R48, R48, RZ, !P2 ;  /* 0x000000ff30307207 */ /* 0x000fe40005000000 */
[----:B------:R-:W-:-:S02]  /*2350*/  LEA.HI.X R35, R16, UR7, R17, 0x2, P5 ;  /* 0x0000000710237c11 */ /* 0x000fc4000a8f1411 */
[----:B------:R-:W-:Y:S02]  /*2360*/  SEL R27, R27, RZ, !P3 ;  /* 0x000000ff1b1b7207 */ /* 0x000fe40005800000 */
[----:B------:R-:W-:Y:S01]  /*2370*/  IADD3 R24, P5, R19, 0x3, RZ ;  /* 0x0000000313187810 */ /* 0x000fe20007fbe0ff */
[----:B------:R-:W-:-:S04]  /*2380*/  FFMA R59, R47, R48, R20 ;  /* 0x000000302f3b7223 */ /* 0x000fc80000000014 */
[----:B------:R-:W-:Y:S01]  /*2390*/  IMAD.X R20, RZ, RZ, R27, P5 ;  /* 0x000000ffff147224 */ /* 0x000fe200028e061b */
[----:B------:R-:W-:Y:S02]  /*23a0*/  ISETP.GE.AND P5, PT, R27, RZ, PT ;  /* 0x000000ff1b00720c */ /* 0x000fe40003fa6270 */
[----:B------:R-:W-:Y:S02]  /*23b0*/  CS2R R16, SRZ ;  /* 0x0000000000107805 */ /* 0x000fe4000001ff00 */
[----:B------:R-:W-:Y:S02]  /*23c0*/  SEL R24, R24, R19, !P5 ;  /* 0x0000001318187207 */ /* 0x000fe40006800000 */
[----:B------:R-:W-:-:S06]  /*23d0*/  CS2R R18, SRZ ;  /* 0x0000000000127805 */ /* 0x000fcc000001ff00 */
[----:B------:R2:W3:Y:S01]  /*23e0*/  @!P4 LDG.E.EL.128 R16, desc[UR4][R36.64] ;  /* 0x000000042410c981 */ /* 0x0004e2000c2e1d00 */
[----:B------:R-:W-:Y:S02]  /*23f0*/  SEL R21, R21, RZ, !P2 ;  /* 0x000000ff15157207 */ /* 0x000fe40005000000 */
[----:B------:R-:W-:-:S03]  /*2400*/  SEL R45, R45, RZ, !P2 ;  /* 0x000000ff2d2d7207 */ /* 0x000fc60005000000 */
[----:B------:R-:W-:-:S04]  /*2410*/  FADD R46, -R21, R46 ;  /* 0x0000002e152e7221 */ /* 0x000fc80000000100 */
[----:B------:R-:W-:Y:S01]  /*2420*/  FFMA R50, R46, R45, R21 ;  /* 0x0000002d2e327223 */ /* 0x000fe20000000015 */
[----:B------:R-:W-:Y:S02]  /*2430*/  SEL R21, R20, R27, !P5 ;  /* 0x0000001b14157207 */ /* 0x000fe40006800000 */
[----:B------:R-:W-:Y:S02]  /*2440*/  LEA R20, P5, R24, UR6, 0x2 ;  /* 0x0000000618147c11 */ /* 0x000fe4000f8a10ff */
[----:B------:R-:W-:Y:S02]  /*2450*/  SEL R27, R38, RZ, !P4 ;  /* 0x000000ff261b7207 */ /* 0x000fe40006000000 */
[----:B------:R-:W-:Y:S02]  /*2460*/  LEA.HI.X R21, R24, UR7, R21, 0x2, P5 ;  /* 0x0000000718157c11 */ /* 0x000fe4000a8f1415 */
[----:B------:R-:W-:Y:S02]  /*2470*/  SEL R38, R39, RZ, !P4 ;  /* 0x000000ff27267207 */ /* 0x000fe40006000000 */
[----:B------:R-:W-:-:S05]  /*2480*/  IADD3 R24, P5, R27, 0x3, RZ ;  /* 0x000000031b187810 */ /* 0x000fca0007fbe0ff */
[----:B------:R-:W-:Y:S01]  /*2490*/  IMAD.X R25, RZ, RZ, R38, P5 ;  /* 0x000000ffff197224 */ /* 0x000fe200028e0626 */
[----:B------:R-:W-:-:S04]  /*24a0*/  ISETP.GE.AND P5, PT, R38, RZ, PT ;  /* 0x000000ff2600720c */ /* 0x000fc80003fa6270 */
[----:B------:R-:W-:Y:S02]  /*24b0*/  SEL R24, R24, R27, !P5 ;  /* 0x0000001b18187207 */ /* 0x000fe40006800000 */
[----:B------:R-:W-:Y:S02]  /*24c0*/  SEL R25, R25, R38, !P5 ;  /* 0x0000002619197207 */ /* 0x000fe40006800000 */
[----:B------:R-:W-:Y:S02]  /*24d0*/  SEL R22, R22, RZ, !P2 ;  /* 0x000000ff16167207 */ /* 0x000fe40005000000 */
[----:B------:R-:W-:-:S03]  /*24e0*/  SEL R44, R44, RZ, !P2 ;  /* 0x000000ff2c2c7207 */ /* 0x000fc60005000000 */
[----:B------:R-:W-:Y:S01]  /*24f0*/  FADD R33, -R22, R33 ;  /* 0x0000002116217221 */ /* 0x000fe20000000100 */
[----:B------:R-:W-:Y:S01]  /*2500*/  SEL R26, R23, RZ, !P2 ;  /* 0x000000ff171a7207 */ /* 0x000fe20005000000 */
[----:B------:R-:W-:Y:S02]  /*2510*/  IMAD R38, R31, 0xc, RZ ;  /* 0x0000000c1f267824 */ /* 0x000fe400078e02ff */
[----:B------:R-:W-:Y:S01]  /*2520*/  FFMA R48, R33, R44, R22 ;  /* 0x0000002c21307223 */ /* 0x000fe20000000016 */
[----:B------:R-:W-:Y:S01]  /*2530*/  IMAD.WIDE.U32 R42, R30, 0xc, R42 ;  /* 0x0000000c1e2a7825 */ /* 0x000fe200078e002a */
[----:B------:R-:W-:-:S03]  /*2540*/  SEL R47, R28, RZ, !P2 ;  /* 0x000000ff1c2f7207 */ /* 0x000fc60005000000 */
[----:B------:R-:W-:Y:S01]  /*2550*/  FADD R7, -R26, R7 ;  /* 0x000000071a077221 */ /* 0x000fe20000000100 */
[----:B------:R-:W-:-:S03]  /*2560*/  IMAD.IADD R43, R43, 0x1, R38 ;  /* 0x000000012b2b7824 */ /* 0x000fc600078e0226 */
[----:B------:R-:W-:Y:S01]  /*2570*/  FFMA R47, R7, R47, R26 ;  /* 0x0000002f072f7223 */ /* 0x000fe2000000001a */
[----:B------:R-:W-:Y:S02]  /*2580*/  IMAD R7, R11, 0x1200, RZ ;  /* 0x000012000b077824 */ /* 0x000fe400078e02ff */
[----:B------:R-:W-:Y:S02]  /*2590*/  IMAD.MOV.U32 R33, RZ, RZ, RZ ;  /* 0x000000ffff217224 */ /* 0x000fe400078e00ff */
[----:B------:R-:W-:-:S04]  /*25a0*/  IMAD.WIDE.U32 R40, R30, 0xc, R40 ;  /* 0x0000000c1e287825 */ /* 0x000fc800078e0028 */
[----:B------:R-:W-:Y:S02]  /*25b0*/  IMAD.MOV.U32 R26, RZ, RZ, R40 ;  /* 0x000000ffff1a7224 */ /* 0x000fe400078e0028 */
[----:B------:R-:W-:-:S04]  /*25c0*/  IMAD.WIDE.U32 R20, R30, 0xc, R20 ;  /* 0x0000000c1e147825 */ /* 0x000fc800078e0014 */
[----:B------:R-:W-:Y:S02]  /*25d0*/  IMAD.IADD R21, R38, 0x1, R21 ;  /* 0x0000000126157824 */ /* 0x000fe400078e0215 */
[----:B------:R-:W-:Y:S01]  /*25e0*/  IMAD.WIDE.U32 R34, R30, 0xc, R34 ;  /* 0x0000000c1e227825 */ /* 0x000fe200078e0022 */
[----:B--2---:R-:W-:Y:S02]  /*25f0*/  SEL R36, R12, RZ, !P4 ;  /* 0x000000ff0c247207 */ /* 0x004fe40006000000 */
[----:B------:R-:W-:Y:S02]  /*2600*/  SEL R27, R13, RZ, !P4 ;  /* 0x000000ff0d1b7207 */ /* 0x000fe40006000000 */
[----:B------:R-:W-:-:S05]  /*2610*/  IADD3 R13, P5, R36, 0x3, RZ ;  /* 0x00000003240d7810 */ /* 0x000fca0007fbe0ff */
[----:B------:R-:W-:Y:S01]  /*2620*/  IMAD.X R12, RZ, RZ, R27, P5 ;  /* 0x000000ffff0c7224 */ /* 0x000fe200028e061b */
[----:B------:R-:W-:Y:S02]  /*2630*/  ISETP.GE.AND P5, PT, R27, RZ, PT ;  /* 0x000000ff1b00720c */ /* 0x000fe40003fa6270 */
[----:B------:R-:W-:Y:S02]  /*2640*/  SEL R22, R14, RZ, !P4 ;  /* 0x000000ff0e167207 */ /* 0x000fe40006000000 */
[----:B------:R-:W-:Y:S01]  /*2650*/  SEL R13, R13, R36, !P5 ;  /* 0x000000240d0d7207 */ /* 0x000fe20006800000 */
[----:B------:R-:W-:Y:S01]  /*2660*/  IMAD.MOV.U32 R36, RZ, RZ, 0x9 ;  /* 0x00000009ff247424 */ /* 0x000fe200078e00ff */
[----:B------:R-:W-:Y:S02]  /*2670*/  SEL R14, R12, R27, !P5 ;  /* 0x0000001b0c0e7207 */ /* 0x000fe40006800000 */
[----:B------:R-:W-:Y:S01]  /*2680*/  LEA R12, P5, R13, UR6, 0x2 ;  /* 0x000000060d0c7c11 */ /* 0x000fe2000f8a10ff */
[----:B------:R-:W-:Y:S01]  /*2690*/  IMAD R28, R4, R36, -0x6c00 ;  /* 0xffff9400041c7424 */ /* 0x000fe200078e0224 */
[----:B------:R-:W-:-:S02]  /*26a0*/  SEL R23, R15, RZ, !P4 ;  /* 0x000000ff0f177207 */ /* 0x000fc40006000000 */
[----:B------:R-:W-:Y:S02]  /*26b0*/  LEA.HI.X R13, R13, UR7, R14, 0x2, P5 ;  /* 0x000000070d0d7c11 */ /* 0x000fe4000a8f140e */
[----:B------:R-:W-:Y:S01]  /*26c0*/  IADD3 R27, P5, R22, 0x3, RZ ;  /* 0x00000003161b7810 */ /* 0x000fe20007fbe0ff */
[----:B------:R-:W-:-:S04]  /*26d0*/  IMAD.WIDE R14, R28, 0x4, R42 ;  /* 0x000000041c0e7825 */ /* 0x000fc800078e022a */
[----:B------:R-:W-:Y:S01]  /*26e0*/  IMAD.X R44, RZ, RZ, R23, P5 ;  /* 0x000000ffff2c7224 */ /* 0x000fe200028e0617 */
[----:B------:R-:W-:Y:S01]  /*26f0*/  ISETP.GE.AND P5, PT, R23, RZ, PT ;  /* 0x000000ff1700720c */ /* 0x000fe20003fa6270 */
[----:B------:R-:W-:-:S03]  /*2700*/  IMAD.WIDE R14, R7, 0x4, R14 ;  /* 0x00000004070e7825 */ /* 0x000fc600078e020e */
[----:B------:R-:W-:Y:S02]  /*2710*/  SEL R22, R27, R22, !P5 ;  /* 0x000000161b167207 */ /* 0x000fe40006800000 */
[----:B------:R0:W2:Y:S01]  /*2720*/  @!P3 LDG.E.EL R33, desc[UR4][R14.64] ;  /* 0x000000040e21b981 */ /* 0x0000a2000c2e1900 */
[----:B------:R-:W-:Y:S01]  /*2730*/  SEL R31, R44, R23, !P5 ;  /* 0x000000172c1f7207 */ /* 0x000fe20006800000 */
[----:B------:R-:W-:Y:S01]  /*2740*/  IMAD.IADD R27, R38, 0x1, R41 ;  /* 0x00000001261b7824 */ /* 0x000fe200078e0229 */
[----:B0-----:R-:W-:-:S04]  /*2750*/  LEA R14, P5, R22, UR6, 0x2 ;  /* 0x00000006160e7c11 */ /* 0x001fc8000f8a10ff */
[----:B------:R-:W-:Y:S02]  /*2760*/  LEA.HI.X R15, R22, UR7, R31, 0x2, P5 ;  /* 0x00000007160f7c11 */ /* 0x000fe4000a8f141f */
[----:B---3--:R-:W-:Y:S01]  /*2770*/  SEL R22, R16, RZ, !P4 ;  /* 0x000000ff10167207 */ /* 0x008fe20006000000 */
[----:B------:R-:W-:Y:S01]  /*2780*/  IMAD.WIDE R26, R28, 0x4, R26 ;  /* 0x000000041c1a7825 */ /* 0x000fe200078e021a */
[----:B------:R-:W-:Y:S02]  /*2790*/  SEL R16, R17, RZ, !P4 ;  /* 0x000000ff11107207 */ /* 0x000fe40006000000 */
[----:B------:R-:W-:Y:S01]  /*27a0*/  IADD3 R31, P5, R22, 0x3, RZ ;  /* 0x00000003161f7810 */ /* 0x000fe20007fbe0ff */
[----:B------:R-:W-:Y:S02]  /*27b0*/  IMAD.MOV.U32 R23, RZ, RZ, RZ ;  /* 0x000000ffff177224 */ /* 0x000fe400078e00ff */
[----:B------:R-:W-:-:S04]  /*27c0*/  IMAD.WIDE R26, R7, 0x4, R26 ;  /* 0x00000004071a7825 */ /* 0x000fc800078e021a */
[----:B------:R-:W-:Y:S01]  /*27d0*/  IMAD.X R17, RZ, RZ, R16, P5 ;  /* 0x000000ffff117224 */ /* 0x000fe200028e0610 */
[----:B------:R-:W-:Y:S01]  /*27e0*/  ISETP.GE.AND P5, PT, R16, RZ, PT ;  /* 0x000000ff1000720c */ /* 0x000fe20003fa6270 */
[----:B------:R-:W-:Y:S01]  /*27f0*/  IMAD R42, R25, 0xc, RZ ;  /* 0x0000000c192a7824 */ /* 0x000fe200078e02ff */
[----:B------:R0:W3:Y:S01]  /*2800*/  @!P3 LDG.E.EL R23, desc[UR4][R26.64] ;  /* 0x000000041a17b981 */ /* 0x0000e2000c2e1900 */
[C---:B------:R-:W-:Y:S01]  /*2810*/  IMAD.WIDE.U32 R12, R24.reuse, 0xc, R12 ;  /* 0x0000000c180c7825 */ /* 0x040fe200078e000c */
[----:B------:R-:W-:Y:S01]  /*2820*/  SEL R22, R31, R22, !P5 ;  /* 0x000000161f167207 */ /* 0x000fe20006800000 */
[----:B------:R-:W1:Y:S02]  /*2830*/  LDC.64 R40, c[0x0][0x2a8] ;  /* 0x0000aa00ff287b82 */ /* 0x000e640000000a00 */
[----:B------:R-:W-:Y:S01]  /*2840*/  IMAD.WIDE.U32 R14, R24, 0xc, R14 ;  /* 0x0000000c180e7825 */ /* 0x000fe200078e000e */
[----:B------:R-:W-:-:S03]  /*2850*/  SEL R17, R17, R16, !P5 ;  /* 0x0000001011117207 */ /* 0x000fc60006800000 */
[----:B------:R-:W-:Y:S01]  /*2860*/  IMAD.WIDE R20, R28, 0x4, R20 ;  /* 0x000000041c147825 */ /* 0x000fe200078e0214 */
[----:B------:R-:W-:-:S03]  /*2870*/  LEA R16, P5, R22, UR6, 0x2 ;  /* 0x0000000616107c11 */ /* 0x000fc6000f8a10ff */
[----:B0-----:R-:W-:Y:S02]  /*2880*/  IMAD.IADD R27, R38, 0x1, R35 ;  /* 0x00000001261b7824 */ /* 0x001fe400078e0223 */
[----:B------:R-:W-:Y:S02]  /*2890*/  IMAD.MOV.U32 R26, RZ, RZ, R34 ;  /* 0x000000ffff1a7224 */ /* 0x000fe400078e0022 */
[----:B------:R-:W-:Y:S02]  /*28a0*/  IMAD.IADD R13, R13, 0x1, R42 ;  /* 0x000000010d0d7824 */ /* 0x000fe400078e022a */
[----:B------:R-:W-:Y:S02]  /*28b0*/  IMAD.IADD R15, R42, 0x1, R15 ;  /* 0x000000012a0f7824 */ /* 0x000fe400078e020f */
[----:B------:R-:W-:Y:S02]  /*28c0*/  IMAD R43, R10, R36, -0x6c00 ;  /* 0xffff94000a2b7424 */ /* 0x000fe400078e0224 */
[----:B------:R-:W-:Y:S01]  /*28d0*/  IMAD.WIDE R26, R28, 0x4, R26 ;  /* 0x000000041c1a7825 */ /* 0x000fe200078e021a */
[----:B------:R-:W-:-:S03]  /*28e0*/  LEA.HI.X R17, R22, UR7, R17, 0x2, P5 ;  /* 0x0000000716117c11 */ /* 0x000fc6000a8f1411 */
[----:B------:R-:W-:Y:S02]  /*28f0*/  IMAD.MOV.U32 R25, RZ, RZ, RZ ;  /* 0x000000ffff197224 */ /* 0x000fe400078e00ff */
[----:B------:R-:W-:-:S04]  /*2900*/  IMAD.WIDE R20, R7, 0x4, R20 ;  /* 0x0000000407147825 */ /* 0x000fc800078e0214 */
[C---:B------:R-:W-:Y:S01]  /*2910*/  IMAD.WIDE R12, R43.reuse, 0x4, R12 ;  /* 0x000000042b0c7825 */ /* 0x040fe200078e020c */
[----:B------:R0:W4:Y:S03]  /*2920*/  @!P3 LDG.E.EL R25, desc[UR4][R20.64] ;  /* 0x000000041419b981 */ /* 0x000126000c2e1900 */
[----:B------:R-:W-:-:S04]  /*2930*/  IMAD.WIDE R14, R43, 0x4, R14 ;  /* 0x000000042b0e7825 */ /* 0x000fc800078e020e */
[----:B------:R-:W-:Y:S02]  /*2940*/  IMAD R22, R8, 0x1200, RZ ;  /* 0x0000120008167824 */ /* 0x000fe400078e02ff */
[----:B------:R-:W-:Y:S01]  /*2950*/  IMAD.WIDE R26, R7, 0x4, R26 ;  /* 0x00000004071a7825 */ /* 0x000fe200078e021a */
[----:B0-----:R-:W-:-:S03]  /*2960*/  CS2R R20, SRZ ;  /* 0x0000000000147805 */ /* 0x001fc6000001ff00 */
[----:B------:R-:W-:Y:S02]  /*2970*/  IMAD.MOV.U32 R31, RZ, RZ, RZ ;  /* 0x000000ffff1f7224 */ /* 0x000fe400078e00ff */
[----:B------:R-:W-:Y:S02]  /*2980*/  IMAD.MOV.U32 R7, RZ, RZ, RZ ;  /* 0x000000ffff077224 */ /* 0x000fe400078e00ff */
[C---:B------:R-:W-:Y:S02]  /*2990*/  IMAD.WIDE R12, R22.reuse, 0x4, R12 ;  /* 0x00000004160c7825 */ /* 0x040fe400078e020c */
[----:B------:R0:W5:Y:S02]  /*29a0*/  @!P3 LDG.E.EL R31, desc[UR4][R26.64] ;  /* 0x000000041a1fb981 */ /* 0x000164000c2e1900 */
[----:B------:R-:W-:Y:S02]  /*29b0*/  IMAD.WIDE R14, R22, 0x4, R14 ;  /* 0x00000004160e7825 */ /* 0x000fe400078e020e */
[----:B------:R1:W2:Y:S04]  /*29c0*/  @!P4 LDG.E.EL R7, desc[UR4][R12.64] ;  /* 0x000000040c07c981 */ /* 0x0002a8000c2e1900 */
[----:B------:R1:W2:Y:S01]  /*29d0*/  @!P4 LDG.E.EL R20, desc[UR4][R14.64] ;  /* 0x000000040e14c981 */ /* 0x0002a2000c2e1900 */
[----:B0-----:R-:W0:Y:S01]  /*29e0*/  LDC.64 R26, c[0x0][0x2a8] ;  /* 0x0000aa00ff1a7b82 */ /* 0x001e220000000a00 */
[----:B------:R-:W-:Y:S01]  /*29f0*/  IMAD.WIDE.U32 R16, R24, 0xc, R16 ;  /* 0x0000000c18107825 */ /* 0x000fe200078e0010 */
[----:B-1----:R-:W-:-:S02]  /*2a00*/  CS2R R12, SRZ ;  /* 0x00000000000c7805 */ /* 0x002fc4000001ff00 */
[----:B------:R-:W-:Y:S01]  /*2a10*/  CS2R R14, SRZ ;  /* 0x00000000000e7805 */ /* 0x000fe2000001ff00 */
[----:B------:R-:W-:Y:S01]  /*2a20*/  IMAD.IADD R17, R42, 0x1, R17 ;  /* 0x000000012a117824 */ /* 0x000fe200078e0211 */
[----:B------:R-:W-:-:S04]  /*2a30*/  SEL R18, R18, RZ, !P4 ;  /* 0x000000ff12127207 */ /* 0x000fc80006000000 */
[----:B------:R-:W2:Y:S01]  /*2a40*/  @!P3 LDG.E.EL.128 R12, desc[UR4][R40.64] ;  /* 0x00000004280cb981 */ /* 0x000ea2000c2e1d00 */
[----:B------:R-:W-:Y:S01]  /*2a50*/  IMAD.WIDE R16, R43, 0x4, R16 ;  /* 0x000000042b107825 */ /* 0x000fe200078e0210 */
[----:B------:R-:W-:Y:S02]  /*2a60*/  SEL R37, R19, RZ, !P4 ;  /* 0x000000ff13257207 */ /* 0x000fe40006000000 */
[----:B------:R-:W-:Y:S01]  /*2a70*/  IADD3 R35, P5, R18, 0x3, RZ ;  /* 0x0000000312237810 */ /* 0x000fe20007fbe0ff */
[----:B------:R-:W-:-:S04]  /*2a80*/  IMAD.WIDE R16, R22, 0x4, R16 ;  /* 0x0000000416107825 */ /* 0x000fc800078e0210 */
[----:B------:R-:W-:Y:S01]  /*2a90*/  IMAD.X R36, RZ, RZ, R37, P5 ;  /* 0x000000ffff247224 */ /* 0x000fe200028e0625 */
[----:B------:R-:W-:Y:S01]  /*2aa0*/  ISETP.GE.AND P5, PT, R37, RZ, PT ;  /* 0x000000ff2500720c */ /* 0x000fe20003fa6270 */
[----:B------:R1:W3:Y:S01]  /*2ab0*/  @!P4 LDG.E.EL R21, desc[UR4][R16.64] ;  /* 0x000000041015c981 */ /* 0x0002e2000c2e1900 */
[----:B0-----:R-:W-:Y:S02]  /*2ac0*/  IMAD.WIDE R26, R32, 0x8, R26 ;  /* 0x00000008201a7825 */ /* 0x001fe400078e021a */
[----:B------:R-:W-:Y:S02]  /*2ad0*/  SEL R35, R35, R18, !P5 ;  /* 0x0000001223237207 */ /* 0x000fe40006800000 */
[----:B------:R-:W-:Y:S02]  /*2ae0*/  CS2R R18, SRZ ;  /* 0x0000000000127805 */ /* 0x000fe4000001ff00 */
[----:B-1----:R-:W-:-:S06]  /*2af0*/  CS2R R16, SRZ ;  /* 0x0000000000107805 */ /* 0x002fcc000001ff00 */
[----:B------:R-:W3:Y:S01]  /*2b00*/  @!P3 LDG.E.EL.128 R16, desc[UR4][R26.64] ;  /* 0x000000041a10b981 */ /* 0x000ee2000c2e1d00 */
[----:B------:R-:W-:Y:S02]  /*2b10*/  SEL R36, R36, R37, !P5 ;  /* 0x0000002524247207 */ /* 0x000fe40006800000 */
[----:B------:R-:W-:-:S04]  /*2b20*/  LEA R34, P5, R35, UR6, 0x2 ;  /* 0x0000000623227c11 */ /* 0x000fc8000f8a10ff */
[----:B------:R-:W-:-:S03]  /*2b30*/  LEA.HI.X R35, R35, UR7, R36, 0x2, P5 ;  /* 0x0000000723237c11 */ /* 0x000fc6000a8f1424 */
[----:B------:R-:W-:-:S04]  /*2b40*/  IMAD.WIDE.U32 R34, R24, 0xc, R34 ;  /* 0x0000000c18227825 */ /* 0x000fc800078e0022 */
[----:B------:R-:W-:Y:S02]  /*2b50*/  IMAD.IADD R35, R42, 0x1, R35 ;  /* 0x000000012a237824 */ /* 0x000fe400078e0223 */
[----:B------:R-:W-:-:S04]  /*2b60*/  IMAD.WIDE R34, R43, 0x4, R34 ;  /* 0x000000042b227825 */ /* 0x000fc800078e0222 */
[----:B------:R-:W-:-:S04]  /*2b70*/  IMAD.WIDE R34, R22, 0x4, R34 ;  /* 0x0000000416227825 */ /* 0x000fc800078e0222 */
[----:B------:R-:W-:-:S06]  /*2b80*/  IMAD.MOV.U32 R22, RZ, RZ, RZ ;  /* 0x000000ffff167224 */ /* 0x000fcc00078e00ff */
[----:B------:R3:W4:Y:S01]  /*2b90*/  @!P4 LDG.E.EL R22, desc[UR4][R34.64] ;  /* 0x000000042216c981 */ /* 0x000722000c2e1900 */
[----:B--2---:R-:W-:Y:S02]  /*2ba0*/  SEL R36, R12, RZ, !P3 ;  /* 0x000000ff0c247207 */ /* 0x004fe40005800000 */
        /* <DEDUP_REMOVED lines=10> */
[----:B------:R-:W-:Y:S02]  /*2c50*/  ISETP.GE.AND P5, PT, R44, RZ, PT ;  /* 0x000000ff2c00720c */ /* 0x000fe40003fa6270 */
[----:B---3--:R-:W-:Y:S02]  /*2c60*/  SEL R35, R16, RZ, !P3 ;  /* 0x000000ff10237207 */ /* 0x008fe40005800000 */
[----:B------:R-:W-:Y:S02]  /*2c70*/  SEL R12, R12, R39, !P5 ;  /* 0x000000270c0c7207 */ /* 0x000fe40006800000 */
[----:B------:R-:W-:Y:S02]  /*2c80*/  SEL R15, R15, R44, !P5 ;  /* 0x0000002c0f0f7207 */ /* 0x000fe40006800000 */
[----:B------:R-:W-:Y:S02]  /*2c90*/  SEL R34, R17, RZ, !P3 ;  /* 0x000000ff11227207 */ /* 0x000fe40005800000 */
[----:B------:R-:W-:-:S02]  /*2ca0*/  IADD3 R16, P5, R35, 0x3, RZ ;  /* 0x0000000323107810 */ /* 0x000fc40007fbe0ff */
        /* <DEDUP_REMOVED lines=15> */
[----:B------:R-:W-:Y:S02]  /*2da0*/  CS2R R12, SRZ ;  /* 0x00000000000c7805 */ /* 0x000fe4000001ff00 */
[----:B------:R-:W-:-:S06]  /*2db0*/  CS2R R14, SRZ ;  /* 0x00000000000e7805 */ /* 0x000fcc000001ff00 */
[----:B------:R-:W2:Y:S01]  /*2dc0*/  @!P4 LDG.E.EL.128 R12, desc[UR4][R40.64] ;  /* 0x00000004280cc981 */ /* 0x000ea2000c2e1d00 */
[----:B------:R-:W-:-:S04]  /*2dd0*/  LEA R36, P5, R16, UR6, 0x2 ;  /* 0x0000000610247c11 */ /* 0x000fc8000f8a10ff */
[----:B------:R-:W-:Y:S02]  /*2de0*/  LEA.HI.X R37, R16, UR7, R37, 0x2, P5 ;  /* 0x0000000710257c11 */ /* 0x000fe4000a8f1425 */
[----:B------:R-:W-:-:S04]  /*2df0*/  LEA R16, P5, R17, UR6, 0x2 ;  /* 0x0000000611107c11 */ /* 0x000fc8000f8a10ff */
[----:B------:R-:W-:Y:S01]  /*2e00*/  LEA.HI.X R17, R17, UR7, R44, 0x2, P5 ;  /* 0x0000000711117c11 */ /* 0x000fe2000a8f142c */
[----:B------:R-:W-:-:S04]  /*2e10*/  IMAD.WIDE.U32 R18, R30, 0xc, R18 ;  /* 0x0000000c1e127825 */ /* 0x000fc800078e0012 */
[----:B------:R-:W-:-:S04]  /*2e20*/  IMAD.WIDE.U32 R34, R30, 0xc, R34 ;  /* 0x0000000c1e227825 */ /* 0x000fc800078e0022 */
[----:B------:R-:W-:-:S04]  /*2e30*/  IMAD.WIDE.U32 R36, R30, 0xc, R36 ;  /* 0x0000000c1e247825 */ /* 0x000fc800078e0024 */
[----:B------:R-:W-:-:S04]  /*2e40*/  IMAD.WIDE.U32 R16, R30, 0xc, R16 ;  /* 0x0000000c1e107825 */ /* 0x000fc800078e0010 */
[C---:B------:R-:W-:Y:S02]  /*2e50*/  IMAD.IADD R19, R38.reuse, 0x1, R19 ;  /* 0x0000000126137824 */ /* 0x040fe400078e0213 */
[C---:B------:R-:W-:Y:S02]  /*2e60*/  IMAD.IADD R35, R38.reuse, 0x1, R35 ;  /* 0x0000000126237824 */ /* 0x040fe400078e0223 */
[C---:B------:R-:W-:Y:S02]  /*2e70*/  IMAD.IADD R37, R38.reuse, 0x1, R37 ;  /* 0x0000000126257824 */ /* 0x040fe400078e0225 */
[----:B------:R-:W-:Y:S02]  /*2e80*/  IMAD.IADD R17, R38, 0x1, R17 ;  /* 0x0000000126117824 */ /* 0x000fe400078e0211 */
[----:B------:R-:W-:-:S04]  /*2e90*/  IMAD.WIDE R18, R28, 0x4, R18 ;  /* 0x000000041c127825 */ /* 0x000fc800078e0212 */
[----:B------:R-:W-:-:S04]  /*2ea0*/  IMAD.WIDE R34, R28, 0x4, R34 ;  /* 0x000000041c227825 */ /* 0x000fc800078e0222 */
[----:B------:R-:W-:-:S04]  /*2eb0*/  IMAD.WIDE R36, R28, 0x4, R36 ;  /* 0x000000041c247825 */ /* 0x000fc800078e0224 */
[----:B------:R-:W-:Y:S01]  /*2ec0*/  IMAD.WIDE R16, R28, 0x4, R16 ;  /* 0x000000041c107825 */ /* 0x000fe200078e0210 */
        /* <DEDUP_REMOVED lines=13> */
[----:B------:R-:W-:Y:S02]  /*2fa0*/  CS2R R12, SRZ ;  /* 0x00000000000c7805 */ /* 0x000fe4000001ff00 */
[----:B------:R-:W-:Y:S02]  /*2fb0*/  SEL R41, R41, R14, !P5 ;  /* 0x0000000e29297207 */ /* 0x000fe40006800000 */
[----:B------:R-:W-:-:S06]  /*2fc0*/  CS2R R14, SRZ ;  /* 0x00000000000e7805 */ /* 0x000fcc000001ff00 */
[----:B------:R-:W2:Y:S01]  /*2fd0*/  @!P4 LDG.E.EL.128 R12, desc[UR4][R26.64] ;  /* 0x000000041a0cc981 */ /* 0x000ea2000c2e1d00 */
[----:B------:R-:W-:-:S04]  /*2fe0*/  IMAD R46, R11, 0x1200, RZ ;  /* 0x000012000b2e7824 */ /* 0x000fc800078e02ff */
[----:B------:R-:W-:Y:S01]  /*2ff0*/  IMAD.WIDE R18, R46, 0x4, R18 ;  /* 0x000000042e127825 */ /* 0x000fe200078e0212 */
[----:B--2---:R-:W-:Y:S02]  /*3000*/  SEL R39, R12, RZ, !P4 ;  /* 0x000000ff0c277207 */ /* 0x004fe40006000000 */
[----:B------:R-:W-:Y:S02]  /*3010*/  SEL R13, R13, RZ, !P4 ;  /* 0x000000ff0d0d7207 */ /* 0x000fe40006000000 */
[----:B------:R-:W-:Y:S01]  /*3020*/  IADD3 RZ, P5, R39, 0x3, RZ ;  /* 0x0000000327ff7810 */ /* 0x000fe20007fbe0ff */
[----:B------:R-:W-:Y:S01]  /*3030*/  VIADD R40, R39, 0x3 ;  /* 0x0000000327287836 */ /* 0x000fe20000000000 */
[----:B------:R-:W-:-:S03]  /*3040*/  SEL R45, R14, RZ, !P4 ;  /* 0x000000ff0e2d7207 */ /* 0x000fc60006000000 */
[----:B------:R-:W-:Y:S01]  /*3050*/  IMAD.X R12, RZ, RZ, R13, P5 ;  /* 0x000000ffff0c7224 */ /* 0x000fe200028e060d */
[----:B------:R-:W-:-:S04]  /*3060*/  ISETP.GE.AND P5, PT, R13, RZ, PT ;  /* 0x000000ff0d00720c */ /* 0x000fc80003fa6270 */
[----:B------:R-:W-:Y:S02]  /*3070*/  SEL R26, R40, R39, !P5 ;  /* 0x00000027281a7207 */ /* 0x000fe40006800000 */
[----:B------:R-:W-:Y:S02]  /*3080*/  SEL R27, R12, R13, !P5 ;  /* 0x0000000d0c1b7207 */ /* 0x000fe40006800000 */
[----:B------:R-:W-:Y:S02]  /*3090*/  SEL R39, R15, RZ, !P4 ;  /* 0x000000ff0f277207 */ /* 0x000fe40006000000 */
[----:B------:R-:W-:-:S05]  /*30a0*/  IADD3 R44, P5, R45, 0x3, RZ ;  /* 0x000000032d2c7810 */ /* 0x000fca0007fbe0ff */
[----:B------:R-:W-:Y:S01]  /*30b0*/  IMAD.X R40, RZ, RZ, R39, P5 ;  /* 0x000000ffff287224 */ /* 0x000fe200028e0627 */
[----:B------:R-:W-:-:S04]  /*30c0*/  LEA R12, P5, R38, UR6, 0x2 ;  /* 0x00000006260c7c11 */ /* 0x000fc8000f8a10ff */
[----:B------:R-:W-:Y:S02]  /*30d0*/  LEA.HI.X R13, R38, UR7, R30, 0x2, P5 ;  /* 0x00000007260d7c11 */ /* 0x000fe4000a8f141e */
[----:B------:R-:W-:-:S04]  /*30e0*/  LEA R14, P5, R28, UR6, 0x2 ;  /* 0x000000061c0e7c11 */ /* 0x000fc8000f8a10ff */
[----:B------:R-:W-:Y:S02]  /*30f0*/  LEA.HI.X R15, R28, UR7, R41, 0x2, P5 ;  /* 0x000000071c0f7c11 */ /* 0x000fe4000a8f1429 */
[----:B------:R-:W-:-:S04]  /*3100*/  ISETP.GE.AND P5, PT, R39, RZ, PT ;  /* 0x000000ff2700720c */ /* 0x000fc80003fa6270 */
[----:B------:R-:W-:Y:S02]  /*3110*/  SEL R28, R44, R45, !P5 ;  /* 0x0000002d2c1c7207 */ /* 0x000fe40006800000 */
[----:B------:R-:W-:Y:S02]  /*3120*/  SEL R41, R40, R39, !P5 ;  /* 0x0000002728297207 */ /* 0x000fe40006800000 */
[----:B------:R-:W-:-:S04]  /*3130*/  LEA R38, P5, R26, UR6, 0x2 ;  /* 0x000000061a267c11 */ /* 0x000fc8000f8a10ff */
[----:B------:R-:W-:Y:S02]  /*3140*/  LEA.HI.X R39, R26, UR7, R27, 0x2, P5 ;  /* 0x000000071a277c11 */ /* 0x000fe4000a8f141b */
[----:B------:R-:W0:Y:S01]  /*3150*/  LDC.64 R26, c[0x0][0x2c8] ;  /* 0x0000b200ff1a7b82 */ /* 0x000e220000000a00 */
[C---:B------:R-:W-:Y:S02]  /*3160*/  LEA R40, P5, R28.reuse, UR6, 0x2 ;  /* 0x000000061c287c11 */ /* 0x040fe4000f8a10ff */
[----:B------:R-:W-:Y:S02]  /*3170*/  CS2R R44, SRZ ;  /* 0x00000000002c7805 */ /* 0x000fe4000001ff00 */
[----:B------:R-:W-:Y:S01]  /*3180*/  LEA.HI.X R41, R28, UR7, R41, 0x2, P5 ;  /* 0x000000071c297c11 */ /* 0x000fe2000a8f1429 */
[----:B------:R-:W-:Y:S01]  /*3190*/  IMAD.WIDE.U32 R12, R24, 0xc, R12 ;  /* 0x0000000c180c7825 */ /* 0x000fe200078e000c */
[----:B------:R-:W-:Y:S02]  /*31a0*/  ISETP.GT.AND P5, PT, R4, 0xdff, PT ;  /* 0x00000dff0400780c */ /* 0x000fe40003fa4270 */
[----:B------:R1:W2:Y:S01]  /*31b0*/  @!P3 LDG.E.EL R44, desc[UR4][R18.64] ;  /* 0x00000004122cb981 */ /* 0x0002a2000c2e1900 */
[----:B------:R-:W3:Y:S01]  /*31c0*/  LDC.64 R68, c[0x0][0x2b0] ;  /* 0x0000ac00ff447b82 */ /* 0x000ee20000000a00 */
[----:B------:R-:W-:Y:S01]  /*31d0*/  IMAD.WIDE.U32 R14, R24, 0xc, R14 ;  /* 0x0000000c180e7825 */ /* 0x000fe200078e000e */
[----:B------:R-:W-:Y:S01]  /*31e0*/  SEL R33, R33, RZ, !P3 ;  /* 0x000000ff21217207 */ /* 0x000fe20005800000 */
[----:B------:R-:W-:Y:S01]  /*31f0*/  ULDC.64 UR6, c[0x0][0x2d8] ;  /* 0x0000b60000067ab9 */ /* 0x000fe20000000a00 */
[----:B-1----:R-:W-:Y:S01]  /*3200*/  CS2R R18, SRZ ;  /* 0x0000000000127805 */ /* 0x002fe2000001ff00 */
[----:B0-----:R-:W-:-:S05]  /*3210*/  IMAD.WIDE R26, R3, 0x8, R26 ;  /* 0x00000008031a7825 */ /* 0x001fca00078e021a */
[----:B------:R-:W2:Y:S01]  /*3220*/  @P5 LDG.E.EL.64 R18, desc[UR4][R26.64] ;  /* 0x000000041a125981 */ /* 0x000ea2000c2e1b00 */
[----:B------:R-:W-:-:S04]  /*3230*/  IMAD.WIDE R34, R46, 0x4, R34 ;  /* 0x000000042e227825 */ /* 0x000fc800078e0222 */
[C---:B------:R-:W-:Y:S01]  /*3240*/  IMAD.IADD R13, R42.reuse, 0x1, R13 ;  /* 0x000000012a0d7824 */ /* 0x040fe200078e020d */
[----:B------:R0:W3:Y:S01]  /*3250*/  @!P3 LDG.E.EL R45, desc[UR4][R34.64] ;  /* 0x00000004222db981 */ /* 0x0000e2000c2e1900 */
[----:B------:R-:W-:Y:S02]  /*3260*/  IMAD.IADD R15, R42, 0x1, R15 ;  /* 0x000000012a0f7824 */ /* 0x000fe400078e020f */
[----:B------:R-:W-:-:S04]  /*3270*/  IMAD.WIDE R36, R46, 0x4, R36 ;  /* 0x000000042e247825 */ /* 0x000fc800078e0224 */
[----:B------:R-:W-:Y:S01]  /*3280*/  IMAD.WIDE R12, R43, 0x4, R12 ;  /* 0x000000042b0c7825 */ /* 0x000fe200078e020c */
[----:B0-----:R-:W-:-:S03]  /*3290*/  CS2R R34, SRZ ;  /* 0x0000000000227805 */ /* 0x001fc6000001ff00 */
[----:B------:R-:W-:-:S03]  /*32a0*/  IMAD.WIDE R14, R43, 0x4, R14 ;  /* 0x000000042b0e7825 */ /* 0x000fc600078e020e */
[----:B------:R0:W3:Y:S02]  /*32b0*/  @!P3 LDG.E.EL R34, desc[UR4][R36.64] ;  /* 0x000000042422b981 */ /* 0x0000e4000c2e1900 */
[----:B0-----:R-:W-:Y:S01]  /*32c0*/  CS2R R36, SRZ ;  /* 0x0000000000247805 */ /* 0x001fe2000001ff00 */
[----:B------:R-:W-:-:S05]  /*32d0*/  IMAD.WIDE R16, R46, 0x4, R16 ;  /* 0x000000042e107825 */ /* 0x000fca00078e0210 */
[----:B------:R-:W4:Y:S01]  /*32e0*/  @!P3 LDG.E.EL R35, desc[UR4][R16.64] ;  /* 0x000000041023b981 */ /* 0x000f22000c2e1900 */
[----:B--2---:R-:W-:Y:S01]  /*32f0*/  SEL R67, R18, RZ, P5 ;  /* 0x000000ff12437207 */ /* 0x004fe20002800000 */
[----:B------:R-:W-:-:S04]  /*3300*/  IMAD R18, R8, 0x1200, RZ ;  /* 0x0000120008127824 */ /* 0x000fc800078e02ff */
[----:B------:R-:W-:-:S04]  /*3310*/  IMAD.WIDE R12, R18, 0x4, R12 ;  /* 0x00000004120c7825 */ /* 0x000fc800078e020c */
[----:B------:R-:W-:Y:S01]  /*3320*/  IMAD.WIDE R14, R18, 0x4, R14 ;  /* 0x00000004120e7825 */ /* 0x000fe200078e020e */
[----:B------:R0:W2:Y:S04]  /*3330*/  @!P4 LDG.E.EL R36, desc[UR4][R12.64] ;  /* 0x000000040c24c981 */ /* 0x0000a8000c2e1900 */
[----:B------:R1:W2:Y:S01]  /*3340*/  @!P4 LDG.E.EL R37, desc[UR4][R14.64] ;  /* 0x000000040e25c981 */ /* 0x0002a2000c2e1900 */
[----:B0-----:R-:W-:Y:S02]  /*3350*/  CS2R R12, SRZ ;  /* 0x00000000000c7805 */ /* 0x001fe4000001ff00 */
[----:B-1----:R-:W-:-:S06]  /*3360*/  CS2R R14, SRZ ;  /* 0x00000000000e7805 */ /* 0x002fcc000001ff00 */
[----:B---3--:R-:W3:Y:S01]  /*3370*/  @!P3 LDG.E.EL.128 R12, desc[UR4][R68.64] ;  /* 0x00000004440cb981 */ /* 0x008ee2000c2e1d00 */
[----:B------:R-:W-:-:S04]  /*3380*/  IMAD.WIDE.U32 R38, R24, 0xc, R38 ;  /* 0x0000000c18267825 */ /* 0x000fc800078e0026 */
[----:B------:R-:W-:Y:S02]  /*3390*/  IMAD.IADD R39, R42, 0x1, R39 ;  /* 0x000000012a277824 */ /* 0x000fe400078e0227 */
[----:B------:R-:W-:Y:S01]  /*33a0*/  IMAD.WIDE.U32 R40, R24, 0xc, R40 ;  /* 0x0000000c18287825 */ /* 0x000fe200078e0028 */
[----:B------:R-:W-:-:S03]  /*33b0*/  SEL R44, R44, RZ, !P3 ;  /* 0x000000ff2c2c7207 */ /* 0x000fc60005800000 */
[----:B------:R-:W-:-:S04]  /*33c0*/  IMAD.WIDE R38, R43, 0x4, R38 ;  /* 0x000000042b267825 */ /* 0x000fc800078e0226 */
[----:B------:R-:W-:Y:S02]  /*33d0*/  IMAD.IADD R17, R42, 0x1, R41 ;  /* 0x000000012a117824 */ /* 0x000fe400078e0229 */
[----:B------:R-:W-:Y:S02]  /*33e0*/  IMAD.MOV.U32 R16, RZ, RZ, R40 ;  /* 0x000000ffff107224 */ /* 0x000fe400078e0028 */
[----:B------:R-:W-:Y:S01]  /*33f0*/  IMAD.MOV.U32 R46, RZ, RZ, RZ ;  /* 0x000000ffff2e7224 */ /* 0x000fe200078e00ff */
[----:B------:R-:W-:Y:S01]  /*3400*/  P2R R64, PR, RZ, 0x1 ;  /* 0x00000001ff407803 */ /* 0x000fe20000000000 */
[----:B------:R-:W-:Y:S01]  /*3410*/  IMAD.WIDE R38, R18, 0x4, R38 ;  /* 0x0000000412267825 */ /* 0x000fe200078e0226 */
[----:B------:R-:W-:-:S03]  /*3420*/  SEL R19, R19, RZ, P5 ;  /* 0x000000ff13137207 */ /* 0x000fc60002800000 */
[----:B------:R-:W-:Y:S01]  /*3430*/  FADD R40, -R33, R44 ;  /* 0x0000002c21287221 */ /* 0x000fe20000000100 */
[----:B------:R-:W-:Y:S01]  /*3440*/  IADD3 R28, P0, R67, 0x6, RZ ;  /* 0x00000006431c7810 */ /* 0x000fe20007f1e0ff */
[----:B------:R-:W-:Y:S01]  /*3450*/  IMAD.WIDE R16, R43, 0x4, R16 ;  /* 0x000000042b107825 */ /* 0x000fe200078e0210 */
[----:B------:R0:W2:Y:S01]  /*3460*/  @!P4 LDG.E.EL R46, desc[UR4][R38.64] ;  /* 0x00000004262ec981 */ /* 0x0000a2000c2e1900 */
[----:B------:R-:W-:Y:S02]  /*3470*/  SEL R23, R23, RZ, !P3 ;  /* 0x000000ff17177207 */ /* 0x000fe40005800000 */
[----:B------:R-:W-:Y:S01]  /*3480*/  IMAD.X R30, RZ, RZ, R19, P0 ;  /* 0x000000ffff1e7224 */ /* 0x000fe200000e0613 */
[----:B------:R-:W-:Y:S01]  /*3490*/  ISETP.GE.AND P6, PT, R19, RZ, PT ;  /* 0x000000ff1300720c */ /* 0x000fe20003fc6270 */
[----:B------:R-:W-:Y:S01]  /*34a0*/  IMAD.WIDE R16, R18, 0x4, R16 ;  /* 0x0000000412107825 */ /* 0x000fe200078e0210 */
[----:B0-----:R-:W-:Y:S02]  /*34b0*/  CS2R R38, SRZ ;  /* 0x0000000000267805 */ /* 0x001fe4000001ff00 */
[----:B------:R-:W-:-:S02]  /*34c0*/  SEL R30, R30, R19, !P6 ;  /* 0x000000131e1e7207 */ /* 0x000fc40007000000 */
[----:B------:R-:W-:Y:S02]  /*34d0*/  CS2R R18, SRZ ;  /* 0x0000000000127805 */ /* 0x000fe4000001ff00 */
[----:B------:R0:W2:Y:S01]  /*34e0*/  @!P4 LDG.E.EL R38, desc[UR4][R16.64] ;  /* 0x000000041026c981 */ /* 0x0000a2000c2e1900 */
[----:B-----5:R-:W-:Y:S02]  /*34f0*/  SEL R31, R31, RZ, !P3 ;  /* 0x000000ff1f1f7207 */ /* 0x020fe40005800000 */
[----:B------:R-:W-:Y:S02]  /*3500*/  SEL R34, R34, RZ, !P3 ;  /* 0x000000ff22227207 */ /* 0x000fe40005800000 */
[----:B0-----:R-:W-:-:S03]  /*3510*/  CS2R R16, SRZ ;  /* 0x0000000000107805 */ /* 0x001fc6000001ff00 */
[----:B------:R-:W-:-:S03]  /*3520*/  FADD R34, -R31, R34 ;  /* 0x000000221f227221 */ /* 0x000fc60000000100 */
[----:B------:R0:W5:Y:S01]  /*3530*/  @!P4 LDG.E.EL.128 R16, desc[UR4][R68.64] ;  /* 0x000000044410c981 */ /* 0x000162000c2e1d00 */
[----:B----4-:R-:W-:Y:S01]  /*3540*/  SEL R25, R25, RZ, !P3 ;  /* 0x000000ff19197207 */ /* 0x010fe20005800000 */
[----:B0-----:R-:W0:Y:S01]  /*3550*/  LDC.64 R68, c[0x0][0x288] ;  /* 0x0000a200ff447b82 */ /* 0x001e220000000a00 */
[----:B---3--:R-:W-:-:S05]  /*3560*/  SEL R12, R12, RZ, !P3 ;  /* 0x000000ff0c0c7207 */ /* 0x008fca0005800000 */
[----:B------:R-:W-:Y:S01]  /*3570*/  FFMA R40, R40, R12, R33 ;  /* 0x0000000c28287223 */ /* 0x000fe20000000021 */
[----:B------:R-:W-:Y:S02]  /*3580*/  SEL R12, R45, RZ, !P3 ;  /* 0x000000ff2d0c7207 */ /* 0x000fe40005800000 */
[----:B------:R-:W-:-:S03]  /*3590*/  SEL R13, R13, RZ, !P3 ;  /* 0x000000ff0d0d7207 */ /* 0x000fc60005800000 */
[----:B------:R-:W-:Y:S01]  /*35a0*/  FADD R12, -R23, R12 ;  /* 0x0000000c170c7221 */ /* 0x000fe20000000100 */
[----:B------:R-:W-:-:S03]  /*35b0*/  SEL R14, R14, RZ, !P3 ;  /* 0x000000ff0e0e7207 */ /* 0x000fc60005800000 */
[----:B------:R-:W-:Y:S02]  /*35c0*/  FFMA R42, R12, R13, R23 ;  /* 0x0000000d0c2a7223 */ /* 0x000fe40000000017 */
[----:B------:R-:W1:Y:S01]  /*35d0*/  LDC.64 R12, c[0x0][0x2b8] ;  /* 0x0000ae00ff0c7b82 */ /* 0x000e620000000a00 */
[----:B------:R-:W-:Y:S01]  /*35e0*/  FFMA R43, R34, R14, R31 ;  /* 0x0000000e222b7223 */ /* 0x000fe2000000001f */
[----:B------:R-:W-:Y:S02]  /*35f0*/  SEL R14, R35, RZ, !P3 ;  /* 0x000000ff230e7207 */ /* 0x000fe40005800000 */
[----:B------:R-:W-:-:S03]  /*3600*/  SEL R15, R15, RZ, !P3 ;  /* 0x000000ff0f0f7207 */ /* 0x000fc60005800000 */
[----:B------:R-:W-:-:S04]  /*3610*/  FADD R14, -R25, R14 ;  /* 0x0000000e190e7221 */ /* 0x000fc80000000100 */
[----:B------:R-:W-:Y:S01]  /*3620*/  FFMA R23, R14, R15, R25 ;  /* 0x0000000f0e177223 */ /* 0x000fe20000000019 */
[----:B------:R-:W-:-:S04]  /*3630*/  VIADD R15, R4, 0xfffff400 ;  /* 0xfffff400040f7836 */ /* 0x000fc80000000000 */
[----:B------:R-:W-:Y:S01]  /*3640*/  IMAD R35, R15, 0x10, R0 ;  /* 0x000000100f237824 */ /* 0x000fe200078e0200 */
[----:B------:R-:W-:-:S03]  /*3650*/  CS2R R14, SRZ ;  /* 0x00000000000e7805 */ /* 0x000fc6000001ff00 */
[----:B0-----:R-:W-:-:S04]  /*3660*/  IMAD.WIDE R34, R35, 0x4, R68 ;  /* 0x0000000423227825 */ /* 0x001fc800078e0244 */
[----:B-1----:R-:W-:Y:S01]  /*3670*/  IMAD.WIDE R24, R3, 0x4, R12 ;  /* 0x0000000403187825 */ /* 0x002fe200078e020c */
[----:B------:R-:W-:-:S03]  /*3680*/  CS2R R12, SRZ ;  /* 0x00000000000c7805 */ /* 0x000fc6000001ff00 */
[----:B------:R-:W-:Y:S01]  /*3690*/  IMAD.MOV.U32 R3, RZ, RZ, RZ ;  /* 0x000000ffff037224 */ /* 0x000fe200078e00ff */
[----:B------:R-:W-:Y:S02]  /*36a0*/  SEL R20, R20, RZ, !P4 ;  /* 0x000000ff14147207 */ /* 0x000fe40006000000 */
[----:B--2---:R-:W-:Y:S01]  /*36b0*/  SEL R37, R37, RZ, !P4 ;  /* 0x000000ff25257207 */ /* 0x004fe20006000000 */
[----:B------:R0:W2:Y:S04]  /*36c0*/  @!P3 LDG.E.128 R12, desc[UR4][R34.64] ;  /* 0x00000004220cb981 */ /* 0x0000a8000c1e1d00 */
[----:B------:R-:W3:Y:S01]  /*36d0*/  @!P3 LDG.E.EL R3, desc[UR4][R24.64] ;  /* 0x000000041803b981 */ /* 0x000ee2000c2e1900 */
[----:B------:R-:W-:Y:S02]  /*36e0*/  SEL R22, R22, RZ, !P4 ;  /* 0x000000ff16167207 */ /* 0x000fe40006000000 */
[----:B------:R-:W-:-:S02]  /*36f0*/  SEL R38, R38, RZ, !P4 ;  /* 0x000000ff26267207 */ /* 0x000fc40006000000 */
[----:B-----5:R-:W-:Y:S01]  /*3700*/  SEL R17, R17, RZ, !P4 ;  /* 0x000000ff11117207 */ /* 0x020fe20006000000 */
[----:B0-----:R-:W0:Y:S01]  /*3710*/  LDC.64 R34, c[0x0][0x2d0] ;  /* 0x0000b400ff227b82 */ /* 0x001e220000000a00 */
[----:B------:R-:W-:Y:S01]  /*3720*/  SEL R7, R7, RZ, !P4 ;  /* 0x000000ff07077207 */ /* 0x000fe20006000000 */
[----:B------:R-:W-:Y:S01]  /*3730*/  FADD R37, -R20, R37 ;  /* 0x0000002514257221 */ /* 0x000fe20000000100 */
[----:B------:R-:W-:Y:S01]  /*3740*/  SEL R36, R36, RZ, !P4 ;  /* 0x000000ff24247207 */ /* 0x000fe20006000000 */
[----:B------:R-:W-:Y:S01]  /*3750*/  FADD R31, -R22, R38 ;  /* 0x00000026161f7221 */ /* 0x000fe20000000100 */
[----:B------:R-:W-:Y:S01]  /*3760*/  SEL R16, R16, RZ, !P4 ;  /* 0x000000ff10107207 */ /* 0x000fe20006000000 */
[----:B------:R-:W-:Y:S01]  /*3770*/  FFMA R38, R37, R17, R20 ;  /* 0x0000001125267223 */ /* 0x000fe20000000014 */
[----:B------:R-:W-:Y:S01]  /*3780*/  SEL R21, R21, RZ, !P4 ;  /* 0x000000ff15157207 */ /* 0x000fe20006000000 */
[----:B------:R-:W-:Y:S01]  /*3790*/  FADD R36, -R7, R36 ;  /* 0x0000002407247221 */ /* 0x000fe20000000100 */
[----:B------:R-:W-:-:S02]  /*37a0*/  SEL R46, R46, RZ, !P4 ;  /* 0x000000ff2e2e7207 */ /* 0x000fc40006000000 */
[----:B------:R-:W-:Y:S01]  /*37b0*/  SEL R18, R18, RZ, !P4 ;  /* 0x000000ff12127207 */ /* 0x000fe20006000000 */
[----:B------:R-:W-:Y:S01]  /*37c0*/  FFMA R44, R36, R16, R7 ;  /* 0x00000010242c7223 */ /* 0x000fe20000000007 */
[----:B------:R-:W-:Y:S01]  /*37d0*/  SEL R19, R19, RZ, !P4 ;  /* 0x000000ff13137207 */ /* 0x000fe20006000000 */
[----:B------:R-:W-:Y:S01]  /*37e0*/  FADD R36, -R21, R46 ;  /* 0x0000002e15247221 */ /* 0x000fe20000000100 */
[----:B------:R-:W-:Y:S01]  /*37f0*/  SEL R28, R28, R67, !P6 ;  /* 0x000000431c1c7207 */ /* 0x000fe20007000000 */
[----:B------:R-:W-:Y:S01]  /*3800*/  IMAD.MOV.U32 R45, RZ, RZ, RZ ;  /* 0x000000ffff2d7224 */ /* 0x000fe200078e00ff */
[----:B------:R-:W4:Y:S01]  /*3810*/  @!P4 LDG.E.EL R39, desc[UR4][R24.64] ;  /* 0x000000041827c981 */ /* 0x000f22000c2e1900 */
[----:B------:R-:W-:Y:S01]  /*3820*/  FFMA R36, R36, R18, R21 ;  /* 0x0000001224247223 */ /* 0x000fe20000000015 */
[----:B------:R-:W-:Y:S01]  /*3830*/  FFMA R31, R31, R19, R22 ;  /* 0x000000131f1f7223 */ /* 0x000fe20000000016 */
[----:B------:R-:W-:Y:S01]  /*3840*/  CS2R R18, SRZ ;  /* 0x0000000000127805 */ /* 0x000fe2000001ff00 */
[----:B------:R-:W-:Y:S01]  /*3850*/  IMAD.MOV.U32 R20, RZ, RZ, RZ ;  /* 0x000000ffff147224 */ /* 0x000fe200078e00ff */
[----:B------:R-:W5:Y:S05]  /*3860*/  @!P3 LDG.E.EL R45, desc[UR4][R24.64] ;  /* 0x00000004182db981 */ /* 0x000f6a000c2e1900 */
[----:B------:R-:W4:Y:S01]  /*3870*/  @!P3 LDG.E.EL R20, desc[UR4][R24.64] ;  /* 0x000000041814b981 */ /* 0x000f22000c2e1900 */
[----:B--2---:R-:W-:-:S02]  /*3880*/  SEL R17, R12, RZ, !P3 ;  /* 0x000000ff0c117207 */ /* 0x004fc40005800000 */
[----:B---3--:R-:W-:-:S03]  /*3890*/  SEL R3, R3, RZ, !P3 ;  /* 0x000000ff03037207 */ /* 0x008fc60005800000 */
[----:B------:R-:W-:-:S04]  /*38a0*/  FADD R40, -R17, R40 ;  /* 0x0000002811287221 */ /* 0x000fc80000000100 */
[----:B------:R-:W-:Y:S01]  /*38b0*/  FFMA R3, R40, R3, R17 ;  /* 0x0000000328037223 */ /* 0x000fe20000000011 */
[----:B------:R-:W-:-:S06]  /*38c0*/  CS2R R16, SRZ ;  /* 0x0000000000107805 */ /* 0x000fcc000001ff00 */
[----:B0-----:R-:W2:Y:S01]  /*38d0*/  @P5 LDG.E.EL.128 R16, desc[UR4][R34.64] ;  /* 0x0000000422105981 */ /* 0x001ea2000c2e1d00 */
[----:B------:R-:W-:-:S05]  /*38e0*/  SEL R14, R14, RZ, !P3 ;  /* 0x000000ff0e0e7207 */ /* 0x000fca0005800000 */
[----:B------:R-:W-:Y:S01]  /*38f0*/  FADD R43, -R14, R43 ;  /* 0x0000002b0e2b7221 */ /* 0x000fe20000000100 */
[----:B----4-:R-:W-:Y:S01]  /*3900*/  SEL R20, R20, RZ, !P3 ;  /* 0x000000ff14147207 */ /* 0x010fe20005800000 */
[----:B------:R-:W-:Y:S02]  /*3910*/  IMAD.MOV.U32 R7, RZ, RZ, RZ ;  /* 0x000000ffff077224 */ /* 0x000fe400078e00ff */
[----:B------:R-:W-:-:S04]  /*3920*/  IMAD.MOV.U32 R22, RZ, RZ, RZ ;  /* 0x000000ffff167224 */ /* 0x000fc800078e00ff */
[----:B------:R-:W3:Y:S04]  /*3930*/  @!P3 LDG.E.EL R7, desc[UR4][R24.64] ;  /* 0x000000041807b981 */ /* 0x000ee8000c2e1900 */
[----:B------:R-:W4:Y:S01]  /*3940*/  @!P4 LDG.E.EL R22, desc[UR4][R24.64] ;  /* 0x000000041816c981 */ /* 0x000f22000c2e1900 */
[----:B--2---:R-:W-:Y:S02]  /*3950*/  SEL R21, R16, RZ, P5 ;  /* 0x000000ff10157207 */ /* 0x004fe40002800000 */
[----:B------:R-:W-:Y:S02]  /*3960*/  SEL R16, R17, RZ, P5 ;  /* 0x000000ff11107207 */ /* 0x000fe40002800000 */
[----:B------:R-:W-:Y:S02]  /*3970*/  IADD3 R12, P0, R21, 0x6, RZ ;  /* 0x00000006150c7810 */ /* 0x000fe40007f1e0ff */
[----:B------:R-:W-:-:S03]  /*3980*/  ISETP.GE.AND P6, PT, R16, RZ, PT ;  /* 0x000000ff1000720c */ /* 0x000fc60003fc6270 */
[----:B------:R-:W-:Y:S01]  /*3990*/  IMAD.X R17, RZ, RZ, R16, P0 ;  /* 0x000000ffff117224 */ /* 0x000fe200000e0610 */
[----:B------:R-:W-:-:S04]  /*39a0*/  SEL R12, R12, R21, !P6 ;  /* 0x000000150c0c7207 */ /* 0x000fc80007000000 */
[----:B------:R-:W-:Y:S02]  /*39b0*/  SEL R17, R17, R16, !P6 ;  /* 0x0000001011117207 */ /* 0x000fe40007000000 */
[----:B------:R-:W-:-:S04]  /*39c0*/  LEA R34, P6, R12, UR6, 0x2 ;  /* 0x000000060c227c11 */ /* 0x000fc8000f8c10ff */
[----:B------:R-:W-:Y:S02]  /*39d0*/  LEA.HI.X R35, R12, UR7, R17, 0x2, P6 ;  /* 0x000000070c237c11 */ /* 0x000fe4000b0f1411 */
[----:B------:R-:W-:Y:S02]  /*39e0*/  SEL R17, R18, RZ, P5 ;  /* 0x000000ff12117207 */ /* 0x000fe40002800000 */
[----:B------:R-:W-:Y:S02]  /*39f0*/  SEL R18, R19, RZ, P5 ;  /* 0x000000ff13127207 */ /* 0x000fe40002800000 */
[----:B------:R-:W-:Y:S02]  /*3a00*/  IADD3 R12, P0, R17, 0x6, RZ ;  /* 0x00000006110c7810 */ /* 0x000fe40007f1e0ff */
[----:B------:R-:W-:-:S04]  /*3a10*/  ISETP.GE.AND P6, PT, R18, RZ, PT ;  /* 0x000000ff1200720c */ /* 0x000fc80003fc6270 */
[----:B------:R-:W-:Y:S01]  /*3a20*/  SEL R12, R12, R17, !P6 ;  /* 0x000000110c0c7207 */ /* 0x000fe20007000000 */
[----:B------:R-:W-:-:S05]  /*3a30*/  IMAD.X R17, RZ, RZ, R18, P0 ;  /* 0x000000ffff117224 */ /* 0x000fca00000e0612 */
[----:B------:R-:W-:Y:S02]  /*3a40*/  SEL R17, R17, R18, !P6 ;  /* 0x0000001211117207 */ /* 0x000fe40007000000 */
[----:B------:R-:W-:-:S04]  /*3a50*/  LEA R40, P6, R12, UR6, 0x2 ;  /* 0x000000060c287c11 */ /* 0x000fc8000f8c10ff */
[----:B------:R-:W-:Y:S01]  /*3a60*/  LEA.HI.X R41, R12, UR7, R17, 0x2, P6 ;  /* 0x000000070c297c11 */ /* 0x000fe2000b0f1411 */
[----:B------:R-:W-:Y:S01]  /*3a70*/  FFMA R12, R43, R20, R14 ;  /* 0x000000142b0c7223 */ /* 0x000fe2000000000e */
[----:B------:R-:W-:Y:S01]  /*3a80*/  VIADD R14, R10, 0xfffff400 ;  /* 0xfffff4000a0e7836 */ /* 0x000fe20000000000 */
[----:B------:R-:W-:-:S03]  /*3a90*/  CS2R R16, SRZ ;  /* 0x0000000000107805 */ /* 0x000fc6000001ff00 */
[----:B------:R-:W-:Y:S01]  /*3aa0*/  IMAD R21, R14, 0x10, R9 ;  /* 0x000000100e157824 */ /* 0x000fe200078e0209 */
[----:B------:R-:W-:-:S03]  /*3ab0*/  CS2R R18, SRZ ;  /* 0x0000000000127805 */ /* 0x000fc6000001ff00 */
[----:B------:R-:W-:-:S05]  /*3ac0*/  IMAD.WIDE R20, R21, 0x4, R68 ;  /* 0x0000000415147825 */ /* 0x000fca00078e0244 */
[----:B------:R-:W2:Y:S01]  /*3ad0*/  @!P4 LDG.E.128 R16, desc[UR4][R20.64] ;  /* 0x000000041410c981 */ /* 0x000ea2000c1e1d00 */
[----:B------:R-:W-:Y:S02]  /*3ae0*/  IMAD.MOV.U32 R37, RZ, RZ, RZ ;  /* 0x000000ffff257224 */ /* 0x000fe400078e00ff */
[----:B------:R-:W-:-:S04]  /*3af0*/  IMAD.MOV.U32 R33, RZ, RZ, RZ ;  /* 0x000000ffff217224 */ /* 0x000fc800078e00ff */
[----:B------:R-:W2:Y:S04]  /*3b00*/  @!P4 LDG.E.EL R37, desc[UR4][R24.64] ;  /* 0x000000041825c981 */ /* 0x000ea8000c2e1900 */
[----:B------:R0:W2:Y:S02]  /*3b10*/  @!P4 LDG.E.EL R33, desc[UR4][R24.64] ;  /* 0x000000041821c981 */ /* 0x0000a4000c2e1900 */
[----:B0-----:R-:W0:Y:S01]  /*3b20*/  LDC.64 R24, c[0x0][0x2d0] ;  /* 0x0000b400ff187b82 */ /* 0x001e220000000a00 */
[----:B------:R-:W-:Y:S02]  /*3b30*/  SEL R13, R13, RZ, !P3 ;  /* 0x000000ff0d0d7207 */ /* 0x000fe40005800000 */
[----:B------:R-:W-:Y:S02]  /*3b40*/  SEL R14, R15, RZ, !P3 ;  /* 0x000000ff0f0e7207 */ /* 0x000fe40005800000 */
[----:B---3--:R-:W-:Y:S01]  /*3b50*/  SEL R7, R7, RZ, !P3 ;  /* 0x000000ff07077207 */ /* 0x008fe20005800000 */
[----:B------:R-:W-:Y:S01]  /*3b60*/  FADD R42, -R13, R42 ;  /* 0x0000002a0d2a7221 */ /* 0x000fe20000000100 */
[----:B-----5:R-:W-:Y:S01]  /*3b70*/  SEL R45, R45, RZ, !P3 ;  /* 0x000000ff2d2d7207 */ /* 0x020fe20005800000 */
[----:B------:R-:W-:Y:S01]  /*3b80*/  FADD R23, -R14, R23 ;  /* 0x000000170e177221 */ /* 0x000fe20000000100 */
[----:B----4-:R-:W-:Y:S01]  /*3b90*/  SEL R22, R22, RZ, !P4 ;  /* 0x000000ff16167207 */ /* 0x010fe20006000000 */
[----:B------:R-:W-:-:S02]  /*3ba0*/  FFMA R7, R42, R7, R13 ;  /* 0x000000072a077223 */ /* 0x000fc4000000000d */
[----:B------:R-:W-:Y:S01]  /*3bb0*/  FFMA R13, R23, R45, R14 ;  /* 0x0000002d170d7223 */ /* 0x000fe2000000000e */
[----:B------:R-:W-:Y:S01]  /*3bc0*/  CS2R R20, SRZ ;  /* 0x0000000000147805 */ /* 0x000fe2000001ff00 */
[----:B0-----:R-:W-:Y:S01]  /*3bd0*/  IMAD.WIDE R24, R32, 0x8, R24 ;  /* 0x0000000820187825 */ /* 0x001fe200078e0218 */
[----:B--2---:R-:W-:-:S05]  /*3be0*/  SEL R15, R16, RZ, !P4 ;  /* 0x000000ff100f7207 */ /* 0x004fca0006000000 */
[----:B------:R-:W-:-:S04]  /*3bf0*/  FADD R44, -R15, R44 ;  /* 0x0000002c0f2c7221 */ /* 0x000fc80000000100 */
[----:B------:R-:W-:Y:S01]  /*3c00*/  FFMA R14, R44, R22, R15 ;  /* 0x000000162c0e7223 */ /* 0x000fe2000000000f */
[----:B------:R-:W-:-:S06]  /*3c10*/  CS2R R22, SRZ ;  /* 0x0000000000167805 */ /* 0x000fcc000001ff00 */
[----:B------:R-:W2:Y:S01]  /*3c20*/  @P5 LDG.E.EL.128 R20, desc[UR4][R24.64] ;  /* 0x0000000418145981 */ /* 0x000ea2000c2e1d00 */
[----:B------:R-:W-:Y:S02]  /*3c30*/  SEL R17, R17, RZ, !P4 ;  /* 0x000000ff11117207 */ /* 0x000fe40006000000 */
[----:B------:R-:W-:-:S03]  /*3c40*/  SEL R39, R39, RZ, !P4 ;  /* 0x000000ff27277207 */ /* 0x000fc60006000000 */
[----:B------:R-:W-:Y:S01]  /*3c50*/  FADD R38, -R17, R38 ;  /* 0x0000002611267221 */ /* 0x000fe20000000100 */
[----:B------:R-:W-:Y:S02]  /*3c60*/  SEL R37, R37, RZ, !P4 ;  /* 0x000000ff25257207 */ /* 0x000fe40006000000 */
[----:B------:R-:W-:Y:S01]  /*3c70*/  SEL R33, R33, RZ, !P4 ;  /* 0x000000ff21217207 */ /* 0x000fe20006000000 */
[----:B------:R-:W-:Y:S02]  /*3c80*/  IMAD.MOV.U32 R67, RZ, RZ, 0x24 ;  /* 0x00000024ff437424 */ /* 0x000fe400078e00ff */
[----:B------:R-:W-:Y:S02]  /*3c90*/  IMAD R30, R30, 0x18, RZ ;  /* 0x000000181e1e7824 */ /* 0x000fe400078e02ff */
[----:B------:R-:W-:-:S04]  /*3ca0*/  IMAD.WIDE.U32 R34, R28, 0x18, R34 ;  /* 0x000000181c227825 */ /* 0x000fc800078e0022 */
[----:B------:R-:W-:Y:S02]  /*3cb0*/  IMAD.IADD R35, R35, 0x1, R30 ;  /* 0x0000000123237824 */ /* 0x000fe400078e021e */
[----:B------:R-:W-:-:S04]  /*3cc0*/  IMAD.WIDE.U32 R40, R28, 0x18, R40 ;  /* 0x000000181c287825 */ /* 0x000fc800078e0028 */
[----:B------:R-:W-:Y:S01]  /*3cd0*/  IMAD.IADD R41, R30, 0x1, R41 ;  /* 0x000000011e297824 */ /* 0x000fe200078e0229 */
[----:B------:R-:W0:Y:S01]  /*3ce0*/  LDC.64 R68, c[0x0][0x2e0] ;  /* 0x0000b800ff447b82 */ /* 0x000e220000000a00 */
[----:B------:R-:W-:Y:S02]  /*3cf0*/  CS2R R42, SRZ ;  /* 0x00000000002a7805 */ /* 0x000fe4000001ff00 */
[----:B--2---:R-:W-:Y:S02]  /*3d00*/  SEL R16, R20, RZ, P5 ;  /* 0x000000ff14107207 */ /* 0x004fe40002800000 */
[----:B------:R-:W-:Y:S02]  /*3d10*/  SEL R21, R21, RZ, P5 ;  /* 0x000000ff15157207 */ /* 0x000fe40002800000 */
[----:B------:R-:W-:Y:S02]  /*3d20*/  IADD3 R15, P0, R16, 0x6, RZ ;  /* 0x00000006100f7810 */ /* 0x000fe40007f1e0ff */
[----:B------:R-:W-:-:S04]  /*3d30*/  ISETP.GE.AND P6, PT, R21, RZ, PT ;  /* 0x000000ff1500720c */ /* 0x000fc80003fc6270 */
[----:B------:R-:W-:Y:S01]  /*3d40*/  SEL R15, R15, R16, !P6 ;  /* 0x000000100f0f7207 */ /* 0x000fe20007000000 */
[----:B------:R-:W-:-:S05]  /*3d50*/  IMAD.X R16, RZ, RZ, R21, P0 ;  /* 0x000000ffff107224 */ /* 0x000fca00000e0615 */
[----:B------:R-:W-:Y:S02]  /*3d60*/  SEL R16, R16, R21, !P6 ;  /* 0x0000001510107207 */ /* 0x000fe40007000000 */
[----:B------:R-:W-:Y:S02]  /*3d70*/  LEA R20, P6, R15, UR6, 0x2 ;  /* 0x000000060f147c11 */ /* 0x000fe4000f8c10ff */
[----:B------:R-:W-:Y:S02]  /*3d80*/  SEL R23, R23, RZ, P5 ;  /* 0x000000ff17177207 */ /* 0x000fe40002800000 */
[----:B------:R-:W-:Y:S02]  /*3d90*/  LEA.HI.X R21, R15, UR7, R16, 0x2, P6 ;  /* 0x000000070f157c11 */ /* 0x000fe4000b0f1410 */
[----:B------:R-:W-:Y:S02]  /*3da0*/  SEL R16, R22, RZ, P5 ;  /* 0x000000ff16107207 */ /* 0x000fe40002800000 */
[----:B------:R-:W-:-:S02]  /*3db0*/  ISETP.GE.AND P6, PT, R23, RZ, PT ;  /* 0x000000ff1700720c */ /* 0x000fc40003fc6270 */
[----:B------:R-:W-:-:S04]  /*3dc0*/  IADD3 R15, P0, R16, 0x6, RZ ;  /* 0x00000006100f7810 */ /* 0x000fc80007f1e0ff */
[----:B------:R-:W-:Y:S01]  /*3dd0*/  SEL R15, R15, R16, !P6 ;  /* 0x000000100f0f7207 */ /* 0x000fe20007000000 */
[----:B------:R-:W-:-:S05]  /*3de0*/  IMAD.X R16, RZ, RZ, R23, P0 ;  /* 0x000000ffff107224 */ /* 0x000fca00000e0617 */
[----:B------:R-:W-:Y:S02]  /*3df0*/  SEL R16, R16, R23, !P6 ;  /* 0x0000001710107207 */ /* 0x000fe40007000000 */
[----:B------:R-:W-:-:S04]  /*3e00*/  LEA R22, P6, R15, UR6, 0x2 ;  /* 0x000000060f167c11 */ /* 0x000fc8000f8c10ff */
[----:B------:R-:W-:Y:S01]  /*3e10*/  LEA.HI.X R23, R15, UR7, R16, 0x2, P6 ;  /* 0x000000070f177c11 */ /* 0x000fe2000b0f1410 */
[----:B------:R-:W-:Y:S01]  /*3e20*/  FFMA R15, R38, R39, R17 ;  /* 0x00000027260f7223 */ /* 0x000fe20000000011 */
[----:B------:R-:W-:Y:S02]  /*3e30*/  SEL R17, R18, RZ, !P4 ;  /* 0x000000ff12117207 */ /* 0x000fe40006000000 */
[----:B------:R-:W-:Y:S02]  /*3e40*/  SEL R16, R19, RZ, !P4 ;  /* 0x000000ff13107207 */ /* 0x000fe40006000000 */
[----:B------:R-:W-:Y:S01]  /*3e50*/  ISETP.GT.AND P6, PT, R10, 0xdff, PT ;  /* 0x00000dff0a00780c */ /* 0x000fe20003fc4270 */
[----:B------:R-:W-:Y:S02]  /*3e60*/  FADD R36, -R17, R36 ;  /* 0x0000002411247221 */ /* 0x000fe40000000100 */
[----:B------:R-:W-:Y:S01]  /*3e70*/  FADD R31, -R16, R31 ;  /* 0x0000001f101f7221 */ /* 0x000fe20000000100 */
[----:B------:R-:W-:Y:S01]  /*3e80*/  CS2R R38, SRZ ;  /* 0x0000000000267805 */ /* 0x000fe2000001ff00 */
[----:B------:R-:W-:-:S02]  /*3e90*/  FFMA R36, R36, R37, R17 ;  /* 0x0000002524247223 */ /* 0x000fc40000000011 */
[----:B------:R-:W-:Y:S01]  /*3ea0*/  FFMA R37, R31, R33, R16 ;  /* 0x000000211f257223 */ /* 0x000fe20000000010 */
[----:B------:R-:W-:-:S04]  /*3eb0*/  IMAD R31, R4, R67, -0x1f800 ;  /* 0xfffe0800041f7424 */ /* 0x000fc800078e0243 */
[----:B------:R-:W-:Y:S01]  /*3ec0*/  IMAD.WIDE R16, R31, 0x4, R34 ;  /* 0x000000041f107825 */ /* 0x000fe200078e0222 */
[----:B------:R1:W2:Y:S03]  /*3ed0*/  @P6 LDG.E.EL.64 R38, desc[UR4][R26.64] ;  /* 0x000000041a266981 */ /* 0x0002a6000c2e1b00 */
[----:B------:R-:W-:Y:S02]  /*3ee0*/  IMAD.MOV.U32 R34, RZ, RZ, RZ ;  /* 0x000000ffff227224 */ /* 0x000fe400078e00ff */
[----:B-1----:R-:W-:Y:S02]  /*3ef0*/  IMAD R26, R11, 0x4800, RZ ;  /* 0x000048000b1a7824 */ /* 0x002fe400078e02ff */
[----:B------:R-:W-:-:S04]  /*3f00*/  IMAD.WIDE.U32 R20, R28, 0x18, R20 ;  /* 0x000000181c147825 */ /* 0x000fc800078e0014 */
[----:B------:R-:W-:-:S05]  /*3f10*/  IMAD.WIDE R16, R26, 0x4, R16 ;  /* 0x000000041a107825 */ /* 0x000fca00078e0210 */
[----:B------:R1:W3:Y:S01]  /*3f20*/  @P5 LDG.E.EL R34, desc[UR4][R16.64] ;  /* 0x0000000410225981 */ /* 0x0002e2000c2e1900 */
[----:B------:R-:W-:-:S04]  /*3f30*/  IMAD.WIDE R40, R31, 0x4, R40 ;  /* 0x000000041f287825 */ /* 0x000fc800078e0228 */
[----:B-1----:R-:W-:Y:S02]  /*3f40*/  IMAD.IADD R17, R30, 0x1, R21 ;  /* 0x000000011e117824 */ /* 0x002fe400078e0215 */
[----:B------:R-:W-:-:S04]  /*3f50*/  IMAD.MOV.U32 R16, RZ, RZ, R20 ;  /* 0x000000ffff107224 */ /* 0x000fc800078e0014 */
[----:B------:R-:W-:-:S04]  /*3f60*/  IMAD.WIDE R16, R31, 0x4, R16 ;  /* 0x000000041f107825 */ /* 0x000fc800078e0210 */
[----:B------:R-:W-:-:S04]  /*3f70*/  IMAD.WIDE.U32 R22, R28, 0x18, R22 ;  /* 0x000000181c167825 */ /* 0x000fc800078e0016 */
[----:B------:R-:W-:Y:S01]  /*3f80*/  IMAD.WIDE R18, R26, 0x4, R40 ;  /* 0x000000041a127825 */ /* 0x000fe200078e0228 */
[----:B------:R-:W-:-:S03]  /*3f90*/  CS2R R40, SRZ ;  /* 0x0000000000287805 */ /* 0x000fc6000001ff00 */
[----:B------:R-:W-:-:S03]  /*3fa0*/  IMAD.WIDE R16, R26, 0x4, R16 ;  /* 0x000000041a107825 */ /* 0x000fc600078e0210 */
[----:B------:R1:W4:Y:S01]  /*3fb0*/  @P5 LDG.E.EL R40, desc[UR4][R18.64] ;  /* 0x0000000412285981 */ /* 0x000322000c2e1900 */
[----:B------:R-:W-:-:S03]  /*3fc0*/  IMAD.IADD R23, R30, 0x1, R23 ;  /* 0x000000011e177824 */ /* 0x000fc600078e0217 */
[----:B------:R5:W2:Y:S01]  /*3fd0*/  @P5 LDG.E.EL R42, desc[UR4][R16.64] ;  /* 0x00000004102a5981 */ /* 0x000aa2000c2e1900 */
[----:B------:R-:W-:Y:S01]  /*3fe0*/  IMAD.WIDE R22, R31, 0x4, R22 ;  /* 0x000000041f167825 */ /* 0x000fe200078e0216 */
[----:B-1----:R-:W-:-:S03]  /*3ff0*/  CS2R R18, SRZ ;  /* 0x0000000000127805 */ /* 0x002fc6000001ff00 */
[----:B------:R-:W-:Y:S01]  /*4000*/  VIADD R27, R4, 0xfffff200 ;  /* 0xfffff200041b7836 */ /* 0x000fe20000000000 */
[----:B-----5:R-:W-:Y:S01]  /*4010*/  CS2R R16, SRZ ;  /* 0x0000000000107805 */ /* 0x020fe2000001ff00 */
[----:B------:R-:W-:-:S04]  /*4020*/  IMAD.WIDE R22, R26, 0x4, R22 ;  /* 0x000000041a167825 */ /* 0x000fc800078e0216 */
[----:B------:R-:W-:Y:S01]  /*4030*/  IMAD R0, R27, 0x10, R0 ;  /* 0x000000101b007824 */ /* 0x000fe200078e0200 */
[----:B------:R1:W5:Y:S01]  /*4040*/  @P6 LDG.E.EL.128 R16, desc[UR4][R24.64] ;  /* 0x0000000418106981 */ /* 0x000362000c2e1d00 */
[----:B------:R-:W-:Y:S01]  /*4050*/  CS2R R26, SRZ ;  /* 0x00000000001a7805 */ /* 0x000fe2000001ff00 */
[----:B------:R-:W0:Y:S01]  /*4060*/  LDC.64 R44, c[0x0][0x2d0] ;  /* 0x0000b400ff2c7b82 */ /* 0x000e220000000a00 */
[----:B------:R-:W-:Y:S01]  /*4070*/  CS2R R20, SRZ ;  /* 0x0000000000147805 */ /* 0x000fe2000001ff00 */
[----:B------:R0:W2:Y:S01]  /*4080*/  @P5 LDG.E.EL R41, desc[UR4][R22.64] ;  /* 0x0000000416295981 */ /* 0x0000a2000c2e1900 */
[----:B-1----:R-:W-:-:S06]  /*4090*/  CS2R R24, SRZ ;  /* 0x0000000000187805 */ /* 0x002fcc000001ff00 */
[----:B0-----:R-:W2:Y:S01]  /*40a0*/  @P5 LDG.E.EL.128 R24, desc[UR4][R68.64] ;  /* 0x0000000444185981 */ /* 0x001ea2000c2e1d00 */
[----:B------:R-:W-:Y:S02]  /*40b0*/  CS2R R22, SRZ ;  /* 0x0000000000167805 */ /* 0x000fe4000001ff00 */
[----:B------:R-:W-:-:S04]  /*40c0*/  P2R R29, PR, RZ, 0x2 ;  /* 0x00000002ff1d7803 */ /* 0x000fc80000000000 */
[----:B------:R2:W3:Y:S02]  /*40d0*/  @P6 LDG.E.EL.128 R20, desc[UR4][R44.64] ;  /* 0x000000042c146981 */ /* 0x0004e4000c2e1d00 */
[----:B--2---:R-:W-:Y:S02]  /*40e0*/  SEL R44, R24, RZ, P5 ;  /* 0x000000ff182c7207 */ /* 0x004fe40002800000 */
[----:B------:R-:W-:Y:S02]  /*40f0*/  SEL R35, R25, RZ, P5 ;  /* 0x000000ff19237207 */ /* 0x000fe40002800000 */
[----:B------:R-:W-:Y:S02]  /*4100*/  IADD3 R33, P1, R44, 0x6, RZ ;  /* 0x000000062c217810 */ /* 0x000fe40007f3e0ff */
[----:B------:R-:W-:-:S04]  /*4110*/  ISETP.GE.AND P0, PT, R35, RZ, PT ;  /* 0x000000ff2300720c */ /* 0x000fc80003f06270 */
[----:B------:R-:W-:Y:S01]  /*4120*/  SEL R33, R33, R44, !P0 ;  /* 0x0000002c21217207 */ /* 0x000fe20004000000 */
[----:B------:R-:W-:-:S05]  /*4130*/  IMAD.X R44, RZ, RZ, R35, P1 ;  /* 0x000000ffff2c7224 */ /* 0x000fca00008e0623 */
[----:B------:R-:W-:Y:S02]  /*4140*/  SEL R44, R44, R35, !P0 ;  /* 0x000000232c2c7207 */ /* 0x000fe40004000000 */
[----:B------:R-:W-:-:S04]  /*4150*/  LEA R24, P0, R33, UR6, 0x2 ;  /* 0x0000000621187c11 */ /* 0x000fc8000f8010ff */
[----:B------:R-:W-:Y:S02]  /*4160*/  LEA.HI.X R25, R33, UR7, R44, 0x2, P0 ;  /* 0x0000000721197c11 */ /* 0x000fe400080f142c */
[----:B------:R-:W-:-:S04]  /*4170*/  SHF.R.S32.HI R33, RZ, 0x1f, R2 ;  /* 0x0000001fff217819 */ /* 0x000fc80000011402 */
[----:B------:R-:W-:Y:S01]  /*4180*/  LEA.HI R33, R33, R2, RZ, 0x10 ;  /* 0x0000000221217211 */ /* 0x000fe200078f80ff */
[----:B------:R-:W-:-:S03]  /*4190*/  IMAD.WIDE.U32 R24, R28, 0x18, R24 ;  /* 0x000000181c187825 */ /* 0x000fc600078e0018 */
[----:B------:R-:W-:Y:S01]  /*41a0*/  SHF.R.S32.HI R33, RZ, 0x10, R33 ;  /* 0x00000010ff217819 */ /* 0x000fe20000011421 */
[----:B------:R-:W-:-:S04]  /*41b0*/  IMAD.IADD R25, R30, 0x1, R25 ;  /* 0x000000011e197824 */ /* 0x000fc800078e0219 */
[----:B------:R-:W-:Y:S01]  /*41c0*/  IMAD R44, R33, 0x4800, RZ ;  /* 0x00004800212c7824 */ /* 0x000fe200078e02ff */
[----:B------:R-:W-:Y:S01]  /*41d0*/  SEL R33, R26, RZ, P5 ;  /* 0x000000ff1a217207 */ /* 0x000fe20002800000 */
[----:B------:R-:W-:Y:S01]  /*41e0*/  IMAD.WIDE R24, R31, 0x4, R24 ;  /* 0x000000041f187825 */ /* 0x000fe200078e0218 */
[----:B------:R-:W-:Y:S02]  /*41f0*/  SEL R46, R27, RZ, P5 ;  /* 0x000000ff1b2e7207 */ /* 0x000fe40002800000 */
[----:B------:R-:W-:Y:S01]  /*4200*/  IADD3 R26, P1, R33, 0x6, RZ ;  /* 0x00000006211a7810 */ /* 0x000fe20007f3e0ff */
[----:B------:R-:W-:Y:S01]  /*4210*/  IMAD.MOV.U32 R35, RZ, RZ, RZ ;  /* 0x000000ffff237224 */ /* 0x000fe200078e00ff */
[----:B------:R-:W-:Y:S01]  /*4220*/  ISETP.GE.AND P0, PT, R46, RZ, PT ;  /* 0x000000ff2e00720c */ /* 0x000fe20003f06270 */
[----:B------:R-:W-:-:S04]  /*4230*/  IMAD.WIDE R24, R44, 0x4, R24 ;  /* 0x000000042c187825 */ /* 0x000fc800078e0218 */
[----:B------:R-:W-:Y:S01]  /*4240*/  IMAD.X R27, RZ, RZ, R46, P1 ;  /* 0x000000ffff1b7224 */ /* 0x000fe200008e062e */
[----:B------:R-:W-:Y:S01]  /*4250*/  SEL R26, R26, R33, !P0 ;  /* 0x000000211a1a7207 */ /* 0x000fe20004000000 */
[----:B------:R0:W2:Y:S03]  /*4260*/  @P5 LDG.E.EL R35, desc[UR4][R24.64] ;  /* 0x0000000418235981 */ /* 0x0000a6000c2e1900 */
[----:B------:R-:W-:Y:S02]  /*4270*/  SEL R27, R27, R46, !P0 ;  /* 0x0000002e1b1b7207 */ /* 0x000fe40004000000 */
[----:B0-----:R-:W-:-:S04]  /*4280*/  LEA R24, P0, R26, UR6, 0x2 ;  /* 0x000000061a187c11 */ /* 0x001fc8000f8010ff */
[----:B------:R-:W-:-:S03]  /*4290*/  LEA.HI.X R25, R26, UR7, R27, 0x2, P0 ;  /* 0x000000071a197c11 */ /* 0x000fc600080f141b */
[----:B------:R-:W-:-:S04]  /*42a0*/  IMAD.WIDE.U32 R24, R28, 0x18, R24 ;  /* 0x000000181c187825 */ /* 0x000fc800078e0018 */
[----:B------:R-:W-:Y:S02]  /*42b0*/  IMAD.IADD R25, R30, 0x1, R25 ;  /* 0x000000011e197824 */ /* 0x000fe400078e0219 */
[----:B------:R-:W-:-:S04]  /*42c0*/  IMAD.WIDE R24, R31, 0x4, R24 ;  /* 0x000000041f187825 */ /* 0x000fc800078e0218 */
[----:B------:R-:W-:-:S05]  /*42d0*/  IMAD.WIDE R24, R44, 0x4, R24 ;  /* 0x000000042c187825 */ /* 0x000fca00078e0218 */
[----:B------:R0:W2:Y:S02]  /*42e0*/  @P5 LDG.E.EL R43, desc[UR4][R24.64] ;  /* 0x00000004182b5981 */ /* 0x0000a4000c2e1900 */
[----:B0-----:R-:W0:Y:S01]  /*42f0*/  LDC.64 R24, c[0x0][0x2e0] ;  /* 0x0000b800ff187b82 */ /* 0x001e220000000a00 */
[----:B------:R-:W-:Y:S01]  /*4300*/  CS2R R26, SRZ ;  /* 0x00000000001a7805 */ /* 0x000fe2000001ff00 */
[----:B0-----:R-:W-:Y:S01]  /*4310*/  IMAD.WIDE R32, R32, 0x8, R24 ;  /* 0x0000000820207825 */ /* 0x001fe200078e0218 */
[----:B------:R-:W-:-:S06]  /*4320*/  CS2R R24, SRZ ;  /* 0x0000000000187805 */ /* 0x000fcc000001ff00 */
[----:B------:R-:W2:Y:S02]  /*4330*/  @P5 LDG.E.EL.128 R24, desc[UR4][R32.64] ;  /* 0x0000000420185981 */ /* 0x000ea4000c2e1d00 */
[----:B--2---:R-:W-:Y:S02]  /*4340*/  SEL R45, R24, RZ, P5 ;  /* 0x000000ff182d7207 */ /* 0x004fe40002800000 */
[----:B------:R-:W-:Y:S02]  /*4350*/  SEL R46, R25, RZ, P5 ;  /* 0x000000ff192e7207 */ /* 0x000fe40002800000 */
[----:B------:R-:W-:Y:S02]  /*4360*/  IADD3 R24, P1, R45, 0x6, RZ ;  /* 0x000000062d187810 */ /* 0x000fe40007f3e0ff */
[----:B------:R-:W-:-:S03]  /*4370*/  ISETP.GE.AND P0, PT, R46, RZ, PT ;  /* 0x000000ff2e00720c */ /* 0x000fc60003f06270 */
[----:B------:R-:W-:Y:S01]  /*4380*/  IMAD.X R25, RZ, RZ, R46, P1 ;  /* 0x000000ffff197224 */ /* 0x000fe200008e062e */
[----:B------:R-:W-:-:S04]  /*4390*/  SEL R45, R24, R45, !P0 ;  /* 0x0000002d182d7207 */ /* 0x000fc80004000000 */
[----:B------:R-:W-:Y:S02]  /*43a0*/  SEL R24, R25, R46, !P0 ;  /* 0x0000002e19187207 */ /* 0x000fe40004000000 */
[----:B------:R-:W-:Y:S02]  /*43b0*/  SEL R25, R26, RZ, P5 ;  /* 0x000000ff1a197207 */ /* 0x000fe40002800000 */
[----:B------:R-:W-:Y:S02]  /*43c0*/  SEL R26, R27, RZ, P5 ;  /* 0x000000ff1b1a7207 */ /* 0x000fe40002800000 */
[----:B------:R-:W-:Y:S02]  /*43d0*/  IADD3 R46, P1, R25, 0x6, RZ ;  /* 0x00000006192e7810 */ /* 0x000fe40007f3e0ff */
[----:B------:R-:W-:-:S03]  /*43e0*/  ISETP.GE.AND P0, PT, R26, RZ, PT ;  /* 0x000000ff1a00720c */ /* 0x000fc60003f06270 */
[----:B------:R-:W-:Y:S01]  /*43f0*/  IMAD.X R27, RZ, RZ, R26, P1 ;  /* 0x000000ffff1b7224 */ /* 0x000fe200008e061a */
[----:B------:R-:W-:Y:S02]  /*4400*/  ISETP.NE.AND P1, PT, R29, RZ, PT ;  /* 0x000000ff1d00720c */ /* 0x000fe40003f25270 */
[----:B------:R-:W-:Y:S02]  /*4410*/  SEL R25, R46, R25, !P0 ;  /* 0x000000192e197207 */ /* 0x000fe40004000000 */
[----:B------:R-:W-:Y:S02]  /*4420*/  SEL R29, R27, R26, !P0 ;  /* 0x0000001a1b1d7207 */ /* 0x000fe40004000000 */
[----:B------:R-:W-:-:S04]  /*4430*/  LEA R26, P0, R45, UR6, 0x2 ;  /* 0x000000062d1a7c11 */ /* 0x000fc8000f8010ff */
[----:B------:R-:W-:Y:S02]  /*4440*/  LEA.HI.X R27, R45, UR7, R24, 0x2, P0 ;  /* 0x000000072d1b7c11 */ /* 0x000fe400080f1418 */
[----:B------:R-:W-:-:S04]  /*4450*/  LEA R24, P0, R25, UR6, 0x2 ;  /* 0x0000000619187c11 */ /* 0x000fc8000f8010ff */
[----:B------:R-:W-:Y:S01]  /*4460*/  LEA.HI.X R25, R25, UR7, R29, 0x2, P0 ;  /* 0x0000000719197c11 */ /* 0x000fe200080f141d */
[----:B------:R-:W-:-:S04]  /*4470*/  IMAD.WIDE.U32 R26, R28, 0x18, R26 ;  /* 0x000000181c1a7825 */ /* 0x000fc800078e001a */
[----:B------:R-:W-:-:S04]  /*4480*/  IMAD.WIDE.U32 R24, R28, 0x18, R24 ;  /* 0x000000181c187825 */ /* 0x000fc800078e0018 */
[C---:B------:R-:W-:Y:S02]  /*4490*/  IMAD.IADD R27, R30.reuse, 0x1, R27 ;  /* 0x000000011e1b7824 */ /* 0x040fe400078e021b */
[----:B------:R-:W-:Y:S02]  /*44a0*/  IMAD.IADD R25, R30, 0x1, R25 ;  /* 0x000000011e197824 */ /* 0x000fe400078e0219 */
[----:B------:R-:W-:-:S04]  /*44b0*/  IMAD.WIDE R26, R31, 0x4, R26 ;  /* 0x000000041f1a7825 */ /* 0x000fc800078e021a */
[----:B------:R-:W-:-:S04]  /*44c0*/  IMAD.WIDE R24, R31, 0x4, R24 ;  /* 0x000000041f187825 */ /* 0x000fc800078e0218 */
[----:B------:R-:W-:-:S04]  /*44d0*/  IMAD.WIDE R26, R44, 0x4, R26 ;  /* 0x000000042c1a7825 */ /* 0x000fc800078e021a */
[----:B------:R-:W-:-:S04]  /*44e0*/  IMAD.WIDE R24, R44, 0x4, R24 ;  /* 0x000000042c187825 */ /* 0x000fc800078e0218 */
[----:B------:R-:W-:Y:S02]  /*44f0*/  IMAD.MOV.U32 R44, RZ, RZ, RZ ;  /* 0x000000ffff2c7224 */ /* 0x000fe400078e00ff */
[----:B------:R-:W-:-:S04]  /*4500*/  IMAD.MOV.U32 R46, RZ, RZ, RZ ;  /* 0x000000ffff2e7224 */ /* 0x000fc800078e00ff */
[----:B------:R0:W2:Y:S04]  /*4510*/  @P5 LDG.E.EL R44, desc[UR4][R26.64] ;  /* 0x000000041a2c5981 */ /* 0x0000a8000c2e1900 */
[----:B------:R1:W2:Y:S01]  /*4520*/  @P5 LDG.E.EL R46, desc[UR4][R24.64] ;  /* 0x00000004182e5981 */ /* 0x0002a2000c2e1900 */
[----:B0-----:R-:W-:Y:S02]  /*4530*/  CS2R R26, SRZ ;  /* 0x00000000001a7805 */ /* 0x001fe4000001ff00 */
[----:B-1----:R-:W-:-:S06]  /*4540*/  CS2R R24, SRZ ;  /* 0x0000000000187805 */ /* 0x002fcc000001ff00 */
[----:B------:R0:W5:Y:S02]  /*4550*/  @P6 LDG.E.EL.128 R24, desc[UR4][R68.64] ;  /* 0x0000000444186981 */ /* 0x000164000c2e1d00 */
[----:B0-----:R-:W0:Y:S01]  /*4560*/  LDC.64 R68, c[0x0][0x2e8] ;  /* 0x0000ba00ff447b82 */ /* 0x001e220000000a00 */
[----:B------:R-:W-:Y:S02]  /*4570*/  CS2R R28, SRZ ;  /* 0x00000000001c7805 */ /* 0x000fe4000001ff00 */
[----:B------:R-:W-:Y:S02]  /*4580*/  CS2R R30, SRZ ;  /* 0x00000000001e7805 */ /* 0x000fe4000001ff00 */
[----:B------:R-:W-:Y:S02]  /*4590*/  ISETP.NE.AND P0, PT, R64, RZ, PT ;  /* 0x000000ff4000720c */ /* 0x000fe40003f05270 */
[----:B---3--:R-:W-:Y:S02]  /*45a0*/  SEL R45, R34, RZ, P5 ;  /* 0x000000ff222d7207 */ /* 0x008fe40002800000 */
[----:B------:R-:W-:Y:S01]  /*45b0*/  SEL R64, R35, RZ, P5 ;  /* 0x000000ff23407207 */ /* 0x000fe20002800000 */
[----:B------:R1:W3:Y:S01]  /*45c0*/  @P6 LDG.E.EL.128 R28, desc[UR4][R32.64] ;  /* 0x00000004201c6981 */ /* 0x0002e2000c2e1d00 */
[----:B------:R-:W-:Y:S01]  /*45d0*/  CS2R R34, SRZ ;  /* 0x0000000000227805 */ /* 0x000fe2000001ff00 */
[----:B-1----:R-:W-:-:S02]  /*45e0*/  IMAD.MOV.U32 R32, RZ, RZ, RZ ;  /* 0x000000ffff207224 */ /* 0x002fc400078e00ff */
[----:B------:R-:W-:-:S06]  /*45f0*/  IMAD.MOV.U32 R33, RZ, RZ, RZ ;  /* 0x000000ffff217224 */ /* 0x000fcc00078e00ff */
[----:B0-----:R-:W3:Y:S01]  /*4600*/  @P5 LDG.E.EL.128 R32, desc[UR4][R68.64] ;  /* 0x0000000444205981 */ /* 0x001ee2000c2e1d00 */
[----:B----4-:R-:W-:Y:S01]  /*4610*/  SEL R40, R40, RZ, P5 ;  /* 0x000000ff28287207 */ /* 0x010fe20002800000 */
[----:B------:R-:W-:Y:S01]  /*4620*/  FADD R64, -R45, R64 ;  /* 0x000000402d407221 */ /* 0x000fe20000000100 */
[----:B------:R-:W-:Y:S02]  /*4630*/  SEL R43, R43, RZ, P5 ;  /* 0x000000ff2b2b7207 */ /* 0x000fe40002800000 */
[----:B------:R-:W-:-:S03]  /*4640*/  SEL R41, R41, RZ, P5 ;  /* 0x000000ff29297207 */ /* 0x000fc60002800000 */
[----:B------:R-:W-:Y:S01]  /*4650*/  FADD R43, -R40, R43 ;  /* 0x0000002b282b7221 */ /* 0x000fe20000000100 */
[----:B------:R-:W-:Y:S02]  /*4660*/  SEL R42, R42, RZ, P5 ;  /* 0x000000ff2a2a7207 */ /* 0x000fe40002800000 */
[----:B------:R-:W-:-:S04]  /*4670*/  LEA.HI R65, R65, R65, RZ, 0x2 ;  /* 0x0000004141417211 */ /* 0x000fc800078f10ff */
[----:B------:R-:W-:Y:S02]  /*4680*/  LOP3.LUT R65, R65, 0xfffffffc, RZ, 0xc0, !PT ;  /* 0xfffffffc41417812 */ /* 0x000fe400078ec0ff */
[----:B--2---:R-:W-:-:S05]  /*4690*/  SEL R46, R46, RZ, P5 ;  /* 0x000000ff2e2e7207 */ /* 0x004fca0002800000 */
[----:B------:R-:W-:Y:S01]  /*46a0*/  FADD R46, -R41, R46 ;  /* 0x0000002e292e7221 */ /* 0x000fe20000000100 */
[----:B---3--:R-:W-:Y:S02]  /*46b0*/  SEL R68, R32, RZ, P5 ;  /* 0x000000ff20447207 */ /* 0x008fe40002800000 */
[----:B------:R-:W-:Y:S02]  /*46c0*/  SEL R33, R33, RZ, P5 ;  /* 0x000000ff21217207 */ /* 0x000fe40002800000 */
[----:B------:R-:W-:Y:S01]  /*46d0*/  SEL R35, R35, RZ, P5 ;  /* 0x000000ff23237207 */ /* 0x000fe20002800000 */
[----:B------:R-:W-:Y:S02]  /*46e0*/  FFMA R45, R64, R68, R45 ;  /* 0x00000044402d7223 */ /* 0x000fe4000000002d */
[----:B------:R-:W0:Y:S01]  /*46f0*/  LDC.64 R68, c[0x0][0x2c0] ;  /* 0x0000b000ff447b82 */ /* 0x000e220000000a00 */
[----:B------:R-:W-:Y:S01]  /*4700*/  FFMA R64, R43, R33, R40 ;  /* 0x000000212b407223 */ /* 0x000fe20000000028 */
[----:B------:R-:W-:-:S06]  /*4710*/  FFMA R46, R46, R35, R41 ;  /* 0x000000232e2e7223 */ /* 0x000fcc0000000029 */
[----:B------:R-:W1:Y:S01]  /*4720*/  LDC.64 R40, c[0x0][0x2f0] ;  /* 0x0000bc00ff287b82 */ /* 0x000e620000000a00 */
[----:B------:R-:W-:Y:S02]  /*4730*/  SEL R33, R44, RZ, P5 ;  /* 0x000000ff2c217207 */ /* 0x000fe40002800000 */
[----:B------:R-:W-:Y:S02]  /*4740*/  SEL R34, R34, RZ, P5 ;  /* 0x000000ff22227207 */ /* 0x000fe40002800000 */
[----:B------:R-:W-:Y:S01]  /*4750*/  SHF.R.S32.HI R32, RZ, 0x2, R2 ;  /* 0x00000002ff207819 */ /* 0x000fe20000011402 */
[----:B------:R-:W-:-:S04]  /*4760*/  FADD R33, -R42, R33 ;  /* 0x000000212a217221 */ /* 0x000fc80000000100 */
[----:B------:R-:W-:Y:S01]  /*4770*/  FFMA R44, R33, R34, R42 ;  /* 0x00000022212c7223 */ /* 0x000fe2000000002a */
[----:B------:R-:W-:Y:S01]  /*4780*/  IMAD.IADD R65, R32, 0x1, -R65 ;  /* 0x0000000120417824 */ /* 0x000fe200078e0a41 */
[----:B------:R-:W-:Y:S01]  /*4790*/  CS2R R34, SRZ ;  /* 0x0000000000227805 */ /* 0x000fe2000001ff00 */
[----:B------:R-:W-:Y:S02]  /*47a0*/  IMAD.MOV.U32 R32, RZ, RZ, RZ ;  /* 0x000000ffff207224 */ /* 0x000fe400078e00ff */
[----:B------:R-:W-:Y:S02]  /*47b0*/  IMAD.MOV.U32 R33, RZ, RZ, RZ ;  /* 0x000000ffff217224 */ /* 0x000fe400078e00ff */
[----:B0-----:R-:W-:-:S04]  /*47c0*/  IMAD.WIDE R42, R0, 0x4, R68 ;  /* 0x00000004002a7825 */ /* 0x001fc800078e0244 */
[----:B------:R-:W-:Y:S01]  /*47d0*/  IMAD.MOV.U32 R0, RZ, RZ, RZ ;  /* 0x000000ffff007224 */ /* 0x000fe200078e00ff */
[----:B------:R-:W2:Y:S01]  /*47e0*/  @P5 LDG.E.128 R32, desc[UR4][R42.64] ;  /* 0x000000042a205981 */ /* 0x000ea2000c1e1d00 */
[----:B-1----:R-:W-:-:S05]  /*47f0*/  IMAD.WIDE R40, R65, 0x4, R40 ;  /* 0x0000000441287825 */ /* 0x002fca00078e0228 */
[----:B------:R-:W3:Y:S01]  /*4800*/  @P5 LDG.E.EL R0, desc[UR4][R40.64] ;  /* 0x0000000428005981 */ /* 0x000ee2000c2e1900 */
[----:B--2---:R-:W-:-:S05]  /*4810*/  SEL R32, R32, RZ, P5 ;  /* 0x000000ff20207207 */ /* 0x004fca0002800000 */
[----:B------:R-:W-:Y:S01]  /*4820*/  FADD R45, -R32, R45 ;  /* 0x0000002d202d7221 */ /* 0x000fe20000000100 */
[----:B---3--:R-:W-:-:S05]  /*4830*/  SEL R0, R0, RZ, P5 ;  /* 0x000000ff00007207 */ /* 0x008fca0002800000 */
[----:B------:R-:W-:Y:S01]  /*4840*/  FFMA R0, R45, R0, R32 ;  /* 0x000000002d007223 */ /* 0x000fe20000000020 */
[----:B------:R-:W-:-:S06]  /*4850*/  IMAD.MOV.U32 R32, RZ, RZ, RZ ;  /* 0x000000ffff207224 */ /* 0x000fcc00078e00ff */
[----:B------:R-:W2:Y:S01]  /*4860*/  @P5 LDG.E.EL R32, desc[UR4][R40.64] ;  /* 0x0000000428205981 */ /* 0x000ea2000c2e1900 */
[----:B------:R-:W-:Y:S02]  /*4870*/  SEL R33, R33, RZ, P5 ;  /* 0x000000ff21217207 */ /* 0x000fe40002800000 */
[----:B--2---:R-:W-:-:S03]  /*4880*/  SEL R45, R32, RZ, P5 ;  /* 0x000000ff202d7207 */ /* 0x004fc60002800000 */
[----:B------:R-:W-:-:S04]  /*4890*/  FADD R32, -R33, R64 ;  /* 0x0000004021207221 */ /* 0x000fc80000000100 */
[----:B------:R-:W-:Y:S01]  /*48a0*/  FFMA R32, R32, R45, R33 ;  /* 0x0000002d20207223 */ /* 0x000fe20000000021 */
[----:B------:R-:W-:-:S06]  /*48b0*/  IMAD.MOV.U32 R33, RZ, RZ, RZ ;  /* 0x000000ffff217224 */ /* 0x000fcc00078e00ff */
[----:B------:R-:W2:Y:S02]  /*48c0*/  @P5 LDG.E.EL R33, desc[UR4][R40.64] ;  /* 0x0000000428215981 */ /* 0x000ea4000c2e1900 */
[----:B--2---:R-:W-:Y:S02]  /*48d0*/  SEL R42, R33, RZ, P5 ;  /* 0x000000ff212a7207 */ /* 0x004fe40002800000 */
[----:B------:R-:W-:-:S05]  /*48e0*/  SEL R33, R34, RZ, P5 ;  /* 0x000000ff22217207 */ /* 0x000fca0002800000 */
[----:B------:R-:W-:-:S04]  /*48f0*/  FADD R34, -R33, R44 ;  /* 0x0000002c21227221 */ /* 0x000fc80000000100 */
[----:B------:R-:W-:Y:S01]  /*4900*/  FFMA R34, R34, R42, R33 ;  /* 0x0000002a22227223 */ /* 0x000fe20000000021 */
[----:B------:R-:W-:-:S06]  /*4910*/  IMAD.MOV.U32 R33, RZ, RZ, RZ ;  /* 0x000000ffff217224 */ /* 0x000fcc00078e00ff */
[----:B------:R-:W2:Y:S01]  /*4920*/  @P5 LDG.E.EL R33, desc[UR4][R40.64] ;  /* 0x0000000428215981 */ /* 0x000ea2000c2e1900 */
[----:B------:R-:W-:Y:S02]  /*4930*/  SEL R35, R35, RZ, P5 ;  /* 0x000000ff23237207 */ /* 0x000fe40002800000 */
[----:B------:R-:W-:-:S03]  /*4940*/  LOP3.LUT R5, R5, 0xffff0000, RZ, 0xc0, !PT ;  /* 0xffff000005057812 */ /* 0x000fc600078ec0ff */
[----:B------:R-:W-:Y:S01]  /*4950*/  FADD R46, -R35, R46 ;  /* 0x0000002e232e7221 */ /* 0x000fe20000000100 */
[----:B------:R-:W-:Y:S01]  /*4960*/  @P3 FSEL R3, R0, RZ, P5 ;  /* 0x000000ff00033208 */ /* 0x000fe20002800000 */
[----:B------:R-:W-:Y:S01]  /*4970*/  IMAD.IADD R0, R2, 0x1, -R5 ;  /* 0x0000000102007824 */ /* 0x000fe200078e0a05 */
[----:B------:R-:W-:Y:S02]  /*4980*/  SEL R5, R38, RZ, P6 ;  /* 0x000000ff26057207 */ /* 0x000fe40003000000 */
[----:B------:R-:W-:Y:S01]  /*4990*/  @P3 FSEL R7, R32, RZ, P5 ;  /* 0x000000ff20073208 */ /* 0x000fe20002800000 */
[----:B------:R-:W-:Y:S01]  /*49a0*/  IMAD R11, R11, 0x8000, R0 ;  /* 0x000080000b0b7824 */ /* 0x000fe200078e0200 */
[----:B------:R-:W-:Y:S02]  /*49b0*/  @P3 FSEL R12, R34, RZ, P5 ;  /* 0x000000ff220c3208 */ /* 0x000fe40002800000 */
[----:B------:R-:W-:Y:S02]  /*49c0*/  SEL R39, R39, RZ, P6 ;  /* 0x000000ff27277207 */ /* 0x000fe40003000000 */
[----:B------:R-:W-:-:S02]  /*49d0*/  SEL R20, R20, RZ, P6 ;  /* 0x000000ff14147207 */ /* 0x000fc40003000000 */
[----:B------:R-:W-:Y:S02]  /*49e0*/  SEL R21, R21, RZ, P6 ;  /* 0x000000ff15157207 */ /* 0x000fe40003000000 */
[----:B------:R-:W-:Y:S02]  /*49f0*/  SEL R22, R22, RZ, P6 ;  /* 0x000000ff16167207 */ /* 0x000fe40003000000 */
[----:B------:R-:W-:Y:S02]  /*4a00*/  SEL R23, R23, RZ, P6 ;  /* 0x000000ff17177207 */ /* 0x000fe40003000000 */
[----:B-----5:R-:W-:Y:S02]  /*4a10*/  SEL R18, R18, RZ, P6 ;  /* 0x000000ff12127207 */ /* 0x020fe40003000000 */
[----:B------:R-:W-:Y:S02]  /*4a20*/  SEL R19, R19, RZ, P6 ;  /* 0x000000ff13137207 */ /* 0x000fe40003000000 */
[----:B------:R-:W-:-:S02]  /*4a30*/  SEL R24, R24, RZ, P6 ;  /* 0x000000ff18187207 */ /* 0x000fc40003000000 */
[----:B------:R-:W-:Y:S02]  /*4a40*/  SEL R25, R25, RZ, P6 ;  /* 0x000000ff19197207 */ /* 0x000fe40003000000 */
[----:B------:R-:W-:Y:S02]  /*4a50*/  SEL R26, R26, RZ, P6 ;  /* 0x000000ff1a1a7207 */ /* 0x000fe40003000000 */
[----:B------:R-:W-:Y:S02]  /*4a60*/  SEL R27, R27, RZ, P6 ;  /* 0x000000ff1b1b7207 */ /* 0x000fe40003000000 */
[----:B------:R-:W-:Y:S02]  /*4a70*/  SEL R28, R28, RZ, P6 ;  /* 0x000000ff1c1c7207 */ /* 0x000fe40003000000 */
[----:B------:R-:W-:Y:S02]  /*4a80*/  SEL R29, R29, RZ, P6 ;  /* 0x000000ff1d1d7207 */ /* 0x000fe40003000000 */
[----:B------:R-:W-:-:S02]  /*4a90*/  SEL R30, R30, RZ, P6 ;  /* 0x000000ff1e1e7207 */ /* 0x000fc40003000000 */
[----:B------:R-:W-:Y:S01]  /*4aa0*/  SEL R31, R31, RZ, P6 ;  /* 0x000000ff1f1f7207 */ /* 0x000fe20003000000 */
[----:B------:R-:W0:Y:S01]  /*4ab0*/  LDC.64 R64, c[0x0][0x2e8] ;  /* 0x0000ba00ff407b82 */ /* 0x000e220000000a00 */
[----:B--2---:R-:W-:-:S05]  /*4ac0*/  SEL R33, R33, RZ, P5 ;  /* 0x000000ff21217207 */ /* 0x004fca0002800000 */
[----:B------:R-:W-:-:S05]  /*4ad0*/  FFMA R33, R46, R33, R35 ;  /* 0x000000212e217223 */ /* 0x000fca0000000023 */
[----:B------:R-:W-:Y:S02]  /*4ae0*/  @P3 FSEL R13, R33, RZ, P5 ;  /* 0x000000ff210d3208 */ /* 0x000fe40002800000 */
[----:B------:R-:W-:Y:S02]  /*4af0*/  IADD3 R0, P5, R5, 0x6, RZ ;  /* 0x0000000605007810 */ /* 0x000fe40007fbe0ff */
[----:B------:R-:W-:-:S03]  /*4b00*/  ISETP.GE.AND P3, PT, R39, RZ, PT ;  /* 0x000000ff2700720c */ /* 0x000fc60003f66270 */
[----:B------:R-:W-:Y:S01]  /*4b10*/  IMAD.X R32, RZ, RZ, R39, P5 ;  /* 0x000000ffff207224 */ /* 0x000fe200028e0627 */
[----:B------:R-:W-:Y:S02]  /*4b20*/  SEL R0, R0, R5, !P3 ;  /* 0x0000000500007207 */ /* 0x000fe40005800000 */
[----:B------:R-:W-:Y:S02]  /*4b30*/  IADD3 R5, P5, R20, 0x6, RZ ;  /* 0x0000000614057810 */ /* 0x000fe40007fbe0ff */
[----:B------:R-:W-:Y:S02]  /*4b40*/  SEL R32, R32, R39, !P3 ;  /* 0x0000002720207207 */ /* 0x000fe40005800000 */
[----:B------:R-:W-:Y:S01]  /*4b50*/  ISETP.GE.AND P3, PT, R21, RZ, PT ;  /* 0x000000ff1500720c */ /* 0x000fe20003f66270 */
[----:B------:R-:W-:-:S03]  /*4b60*/  IMAD.X R34, RZ, RZ, R21, P5 ;  /* 0x000000ffff227224 */ /* 0x000fc600028e0615 */
[----:B------:R-:W-:Y:S02]  /*4b70*/  SEL R5, R5, R20, !P3 ;  /* 0x0000001405057207 */ /* 0x000fe40005800000 */
[----:B------:R-:W-:Y:S02]  /*4b80*/  SEL R34, R34, R21, !P3 ;  /* 0x0000001522227207 */ /* 0x000fe40005800000 */
[----:B------:R-:W-:-:S04]  /*4b90*/  LEA R20, P3, R5, UR6, 0x2 ;  /* 0x0000000605147c11 */ /* 0x000fc8000f8610ff */
[----:B------:R-:W-:Y:S02]  /*4ba0*/  LEA.HI.X R21, R5, UR7, R34, 0x2, P3 ;  /* 0x0000000705157c11 */ /* 0x000fe400098f1422 */
        /* <DEDUP_REMOVED lines=42> */
[C---:B------:R-:W-:Y:S02]  /*4e50*/  LEA R28, P3, R5.reuse, UR6, 0x2 ;  /* 0x00000006051c7c11 */ /* 0x040fe4000f8610ff */
[----:B------:R-:W-:Y:S02]  /*4e60*/  IADD3 RZ, P5, R30, 0x6, RZ ;  /* 0x000000061eff7810 */ /* 0x000fe40007fbe0ff */
[----:B------:R-:W-:Y:S01]  /*4e70*/  LEA.HI.X R29, R5, UR7, R34, 0x2, P3 ;  /* 0x00000007051d7c11 */ /* 0x000fe200098f1422 */
[----:B------:R-:W-:Y:S01]  /*4e80*/  VIADD R5, R30, 0x6 ;  /* 0x000000061e057836 */ /* 0x000fe20000000000 */
[----:B------:R-:W-:Y:S01]  /*4e90*/  ISETP.GE.AND P3, PT, R31, RZ, PT ;  /* 0x000000ff1f00720c */ /* 0x000fe20003f66270 */
[----:B------:R-:W-:-:S03]  /*4ea0*/  IMAD.X R34, RZ, RZ, R31, P5 ;  /* 0x000000ffff227224 */ /* 0x000fc600028e061f */
[----:B------:R-:W-:Y:S02]  /*4eb0*/  SEL R5, R5, R30, !P3 ;  /* 0x0000001e05057207 */ /* 0x000fe40005800000 */
[----:B------:R-:W-:Y:S01]  /*4ec0*/  SEL R34, R34, R31, !P3 ;  /* 0x0000001f22227207 */ /* 0x000fe20005800000 */
[----:B------:R-:W-:Y:S01]  /*4ed0*/  IMAD.WIDE.U32 R20, R0, 0x18, R20 ;  /* 0x0000001800147825 */ /* 0x000fe200078e0014 */
[----:B------:R-:W-:-:S03]  /*4ee0*/  LEA R30, P3, R5, UR6, 0x2 ;  /* 0x00000006051e7c11 */ /* 0x000fc6000f8610ff */
[----:B------:R-:W-:Y:S02]  /*4ef0*/  IMAD R32, R32, 0x18, RZ ;  /* 0x0000001820207824 */ /* 0x000fe400078e02ff */
[----:B------:R-:W-:Y:S01]  /*4f00*/  IMAD.WIDE.U32 R22, R0, 0x18, R22 ;  /* 0x0000001800167825 */ /* 0x000fe200078e0016 */
[----:B------:R-:W-:-:S03]  /*4f10*/  LEA.HI.X R31, R5, UR7, R34, 0x2, P3 ;  /* 0x00000007051f7c11 */ /* 0x000fc600098f1422 */
[----:B------:R-:W-:-:S04]  /*4f20*/  IMAD.WIDE.U32 R18, R0, 0x18, R18 ;  /* 0x0000001800127825 */ /* 0x000fc800078e0012 */
[----:B------:R-:W-:Y:S01]  /*4f30*/  IMAD.WIDE.U32 R16, R0, 0x18, R16 ;  /* 0x0000001800107825 */ /* 0x000fe200078e0010 */
[----:B------:R-:W-:-:S03]  /*4f40*/  LOP3.LUT R5, R56, 0xffff0000, RZ, 0xc0, !PT ;  /* 0xffff000038057812 */ /* 0x000fc600078ec0ff */
[----:B------:R-:W-:Y:S02]  /*4f50*/  IMAD.MOV.U32 R34, RZ, RZ, R20 ;  /* 0x000000ffff227224 */ /* 0x000fe400078e0014 */
[----:B------:R-:W-:Y:S02]  /*4f60*/  IMAD.IADD R35, R21, 0x1, R32 ;  /* 0x0000000115237824 */ /* 0x000fe400078e0220 */
[----:B------:R-:W-:Y:S02]  /*4f70*/  IMAD R20, R10, R67, -0x1f800 ;  /* 0xfffe08000a147424 */ /* 0x000fe400078e0243 */
[C---:B------:R-:W-:Y:S02]  /*4f80*/  IMAD.IADD R23, R32.reuse, 0x1, R23 ;  /* 0x0000000120177824 */ /* 0x040fe400078e0217 */
[C---:B------:R-:W-:Y:S02]  /*4f90*/  IMAD.IADD R19, R32.reuse, 0x1, R19 ;  /* 0x0000000120137824 */ /* 0x040fe400078e0213 */
[----:B------:R-:W-:-:S02]  /*4fa0*/  IMAD.IADD R17, R32, 0x1, R17 ;  /* 0x0000000120117824 */ /* 0x000fc400078e0211 */
[----:B------:R-:W-:-:S04]  /*4fb0*/  IMAD.WIDE R34, R20, 0x4, R34 ;  /* 0x0000000414227825 */ /* 0x000fc800078e0222 */
[----:B------:R-:W-:-:S04]  /*4fc0*/  IMAD.WIDE R22, R20, 0x4, R22 ;  /* 0x0000000414167825 */ /* 0x000fc800078e0216 */
[----:B------:R-:W-:-:S04]  /*4fd0*/  IMAD.WIDE R18, R20, 0x4, R18 ;  /* 0x0000000414127825 */ /* 0x000fc800078e0212 */
[----:B------:R-:W-:-:S04]  /*4fe0*/  IMAD.WIDE R16, R20, 0x4, R16 ;  /* 0x0000000414107825 */ /* 0x000fc800078e0210 */
[----:B------:R-:W-:Y:S02]  /*4ff0*/  IMAD.IADD R5, R66, 0x1, -R5 ;  /* 0x0000000142057824 */ /* 0x000fe400078e0a05 */
[C---:B------:R-:W-:Y:S02]  /*5000*/  IMAD R21, R8.reuse, 0x4800, RZ ;  /* 0x0000480008157824 */ /* 0x040fe400078e02ff */
[----:B------:R-:W-:Y:S01]  /*5010*/  IMAD R5, R8, 0x8000, R5 ;  /* 0x0000800008057824 */ /* 0x000fe200078e0205 */
[----:B------:R-:W-:Y:S01]  /*5020*/  SHF.R.S32.HI R66, RZ, 0x1f, R66 ;  /* 0x0000001fff427819 */ /* 0x000fe20000011442 */
[----:B------:R-:W-:-:S04]  /*5030*/  IMAD.WIDE R34, R21, 0x4, R34 ;  /* 0x0000000415227825 */ /* 0x000fc800078e0222 */
[----:B------:R-:W-:Y:S02]  /*5040*/  IMAD.MOV.U32 R8, RZ, RZ, RZ ;  /* 0x000000ffff087224 */ /* 0x000fe400078e00ff */
[----:B------:R-:W-:-:S04]  /*5050*/  IMAD.WIDE R22, R21, 0x4, R22 ;  /* 0x0000000415167825 */ /* 0x000fc800078e0216 */
[C---:B------:R-:W-:Y:S01]  /*5060*/  IMAD.WIDE R18, R21.reuse, 0x4, R18 ;  /* 0x0000000415127825 */ /* 0x040fe200078e0212 */
[----:B------:R1:W2:Y:S03]  /*5070*/  @P6 LDG.E.EL R8, desc[UR4][R34.64] ;  /* 0x0000000422086981 */ /* 0x0002a6000c2e1900 */
[----:B------:R-:W-:Y:S01]  /*5080*/  IMAD.WIDE R16, R21, 0x4, R16 ;  /* 0x0000000415107825 */ /* 0x000fe200078e0210 */
[----:B------:R-:W-:-:S03]  /*5090*/  LOP3.LUT R21, R2, 0x200, RZ, 0xfc, !PT ;  /* 0x0000020002157812 */ /* 0x000fc600078efcff */
[----:B------:R-:W-:Y:S01]  /*50a0*/  IMAD.WIDE.U32 R24, R0, 0x18, R24 ;  /* 0x0000001800187825 */ /* 0x000fe200078e0018 */
[----:B------:R-:W-:Y:S02]  /*50b0*/  LEA.HI R21, R66, R21, RZ, 0x10 ;  /* 0x0000001542157211 */ /* 0x000fe400078f80ff */
[----:B-1----:R-:W-:Y:S01]  /*50c0*/  CS2R R34, SRZ ;  /* 0x0000000000227805 */ /* 0x002fe2000001ff00 */
[----:B------:R-:W-:Y:S01]  /*50d0*/  IMAD.WIDE.U32 R26, R0, 0x18, R26 ;  /* 0x00000018001a7825 */ /* 0x000fe200078e001a */
[----:B------:R-:W-:-:S03]  /*50e0*/  SHF.R.S32.HI R21, RZ, 0x10, R21 ;  /* 0x00000010ff157819 */ /* 0x000fc60000011415 */
[C---:B------:R-:W-:Y:S01]  /*50f0*/  IMAD.WIDE.U32 R28, R0.reuse, 0x18, R28 ;  /* 0x00000018001c7825 */ /* 0x040fe200078e001c */
[----:B------:R1:W3:Y:S03]  /*5100*/  @P6 LDG.E.EL R34, desc[UR4][R16.64] ;  /* 0x0000000410226981 */ /* 0x0002e6000c2e1900 */
[----:B------:R-:W-:-:S04]  /*5110*/  IMAD.WIDE.U32 R30, R0, 0x18, R30 ;  /* 0x00000018001e7825 */ /* 0x000fc800078e001e */
[C---:B------:R-:W-:Y:S02]  /*5120*/  IMAD.IADD R25, R32.reuse, 0x1, R25 ;  /* 0x0000000120197824 */ /* 0x040fe400078e0219 */
[C---:B------:R-:W-:Y:S02]  /*5130*/  IMAD.IADD R27, R32.reuse, 0x1, R27 ;  /* 0x00000001201b7824 */ /* 0x040fe400078e021b */
[C---:B------:R-:W-:Y:S02]  /*5140*/  IMAD.IADD R29, R32.reuse, 0x1, R29 ;  /* 0x00000001201d7824 */ /* 0x040fe400078e021d */
[----:B------:R-:W-:Y:S02]  /*5150*/  IMAD.IADD R31, R32, 0x1, R31 ;  /* 0x00000001201f7824 */ /* 0x000fe400078e021f */
[----:B------:R-:W-:-:S04]  /*5160*/  IMAD.WIDE R24, R20, 0x4, R24 ;  /* 0x0000000414187825 */ /* 0x000fc800078e0218 */
[----:B------:R-:W-:Y:S02]  /*5170*/  IMAD.MOV.U32 R33, RZ, RZ, RZ ;  /* 0x000000ffff217224 */ /* 0x000fe400078e00ff */
[----:B-1----:R-:W-:Y:S02]  /*5180*/  IMAD R16, R21, 0x4800, RZ ;  /* 0x0000480015107824 */ /* 0x002fe400078e02ff */
[C---:B------:R-:W-:Y:S02]  /*5190*/  IMAD.WIDE R26, R20.reuse, 0x4, R26 ;  /* 0x00000004141a7825 */ /* 0x040fe400078e021a */
[----:B------:R1:W4:Y:S02]  /*51a0*/  @P6 LDG.E.EL R33, desc[UR4][R18.64] ;  /* 0x0000000412216981 */ /* 0x000324000c2e1900 */
[----:B------:R-:W-:-:S04]  /*51b0*/  IMAD.WIDE R28, R20, 0x4, R28 ;  /* 0x00000004141c7825 */ /* 0x000fc800078e021c */
[----:B------:R-:W-:-:S04]  /*51c0*/  IMAD.WIDE R30, R20, 0x4, R30 ;  /* 0x00000004141e7825 */ /* 0x000fc800078e021e */
[----:B------:R-:W-:Y:S02]  /*51d0*/  IMAD.MOV.U32 R21, RZ, RZ, RZ ;  /* 0x000000ffff157224 */ /* 0x000fe400078e00ff */
[----:B------:R-:W-:Y:S01]  /*51e0*/  IMAD.WIDE R24, R16, 0x4, R24 ;  /* 0x0000000410187825 */ /* 0x000fe200078e0218 */
[----:B-1----:R-:W-:-:S03]  /*51f0*/  CS2R R18, SRZ ;  /* 0x0000000000127805 */ /* 0x002fc6000001ff00 */
[C---:B------:R-:W-:Y:S01]  /*5200*/  IMAD.WIDE R26, R16.reuse, 0x4, R26 ;  /* 0x00000004101a7825 */ /* 0x040fe200078e021a */
[----:B------:R1:W5:Y:S03]  /*5210*/  @P6 LDG.E.EL R21, desc[UR4][R24.64] ;  /* 0x0000000418156981 */ /* 0x000366000c2e1900 */
[----:B------:R-:W-:Y:S01]  /*5220*/  IMAD.WIDE R28, R16, 0x4, R28 ;  /* 0x00000004101c7825 */ /* 0x000fe200078e021c */
[----:B------:R-:W-:Y:S02]  /*5230*/  ISETP.GE.AND P3, PT, R4, 0x800, PT ;  /* 0x000008000400780c */ /* 0x000fe40003f66270 */
[----:B------:R-:W-:Y:S01]  /*5240*/  CS2R R38, SRZ ;  /* 0x0000000000267805 */ /* 0x000fe2000001ff00 */
[----:B------:R-:W3:Y:S01]  /*5250*/  @P6 LDG.E.EL R35, desc[UR4][R26.64] ;  /* 0x000000041a236981 */ /* 0x000ee2000c2e1900 */
[----:B------:R-:W-:Y:S01]  /*5260*/  IMAD.WIDE R30, R16, 0x4, R30 ;  /* 0x00000004101e7825 */ /* 0x000fe200078e021e */
[----:B------:R-:W-:Y:S01]  /*5270*/  CS2R R16, SRZ ;  /* 0x0000000000107805 */ /* 0x000fe2000001ff00 */
[----:B-1----:R-:W1:Y:S02]  /*5280*/  LDC.64 R24, c[0x0][0x210] ;  /* 0x00008400ff187b82 */ /* 0x002e640000000a00 */
[----:B------:R-:W-:Y:S01]  /*5290*/  VIADD R4, R10, 0xfffff200 ;  /* 0xfffff2000a047836 */ /* 0x000fe20000000000 */
[----:B------:R-:W3:Y:S04]  /*52a0*/  @P6 LDG.E.EL R38, desc[UR4][R28.64] ;  /* 0x000000041c266981 */ /* 0x000ee8000c2e1900 */
[----:B0-----:R-:W3:Y:S01]  /*52b0*/  @P6 LDG.E.EL.128 R16, desc[UR4][R64.64] ;  /* 0x0000000440106981 */ /* 0x001ee2000c2e1d00 */
[----:B------:R-:W-:-:S02]  /*52c0*/  IMAD R9, R4, 0x10, R9 ;  /* 0x0000001004097824 */ /* 0x000fc400078e0209 */
[----:B------:R-:W-:Y:S01]  /*52d0*/  IMAD.MOV.U32 R4, RZ, RZ, RZ ;  /* 0x000000ffff047224 */ /* 0x000fe200078e00ff */
[----:B------:R-:W4:Y:S01]  /*52e0*/  @P6 LDG.E.EL R39, desc[UR4][R40.64] ;  /* 0x0000000428276981 */ /* 0x000f22000c2e1900 */
[----:B------:R-:W-:-:S04]  /*52f0*/  IMAD.MOV.U32 R0, RZ, RZ, RZ ;  /* 0x000000ffff007224 */ /* 0x000fc800078e00ff */
[----:B------:R-:W4:Y:S04]  /*5300*/  @P6 LDG.E.EL R4, desc[UR4][R22.64] ;  /* 0x0000000416046981 */ /* 0x000f28000c2e1900 */
[----:B------:R0:W4:Y:S01]  /*5310*/  @P6 LDG.E.EL R0, desc[UR4][R30.64] ;  /* 0x000000041e006981 */ /* 0x000122000c2e1900 */
[----:B------:R-:W-:Y:S01]  /*5320*/  IMAD.MOV.U32 R32, RZ, RZ, RZ ;  /* 0x000000ffff207224 */ /* 0x000fe200078e00ff */
[----:B------:R-:W-:Y:S02]  /*5330*/  @P0 FSEL R58, R63, R3, !P1 ;  /* 0x000000033f3a0208 */ /* 0x000fe40004800000 */
[----:B------:R-:W-:Y:S02]  /*5340*/  @P0 FSEL R57, R62, R7, !P1 ;  /* 0x000000073e390208 */ /* 0x000fe40004800000 */
[----:B------:R-:W-:Y:S01]  /*5350*/  @P0 FSEL R55, R61, R12, !P1 ;  /* 0x0000000c3d370208 */ /* 0x000fe20004800000 */
[----:B------:R-:W4:Y:S01]  /*5360*/  @P6 LDG.E.EL R32, desc[UR4][R40.64] ;  /* 0x0000000428206981 */ /* 0x000f22000c2e1900 */
[----:B0-----:R-:W-:-:S02]  /*5370*/  CS2R R30, SRZ ;  /* 0x00000000001e7805 */ /* 0x001fc4000001ff00 */
[----:B------:R-:W-:Y:S02]  /*5380*/  @P0 FSEL R54, R60, R13, !P1 ;  /* 0x0000000d3c360208 */ /* 0x000fe40004800000 */
[----:B------:R-:W-:Y:S02]  /*5390*/  ISETP.GE.AND P0, PT, R10, 0x800, PT ;  /* 0x000008000a00780c */ /* 0x000fe40003f06270 */
[----:B------:R-:W4:Y:S04]  /*53a0*/  @P6 LDG.E.EL R31, desc[UR4][R40.64] ;  /* 0x00000004281f6981 */ /* 0x000f28000c2e1900 */
[----:B------:R-:W4:Y:S01]  /*53b0*/  @P6 LDG.E.EL R30, desc[UR4][R40.64] ;  /* 0x00000004281e6981 */ /* 0x000f22000c2e1900 */
[----:B-1----:R-:W-:Y:S01]  /*53c0*/  IMAD.WIDE R12, R11, 0x4, R24 ;  /* 0x000000040b0c7825 */ /* 0x002fe200078e0218 */
[----:B------:R-:W-:-:S03]  /*53d0*/  CS2R R10, SRZ ;  /* 0x00000000000a7805 */ /* 0x000fc6000001ff00 */
[----:B------:R-:W-:-:S04]  /*53e0*/  IMAD.WIDE R28, R5, 0x4, R24 ;  /* 0x00000004051c7825 */ /* 0x000fc800078e0218 */
[----:B------:R-:W-:Y:S02]  /*53f0*/  IMAD.MOV.U32 R24, RZ, RZ, RZ ;  /* 0x000000ffff187224 */ /* 0x000fe400078e00ff */
[----:B------:R-:W-:Y:S02]  /*5400*/  IMAD.MOV.U32 R25, RZ, RZ, RZ ;  /* 0x000000ffff197224 */ /* 0x000fe400078e00ff */
[----:B------:R-:W-:Y:S02]  /*5410*/  IMAD.MOV.U32 R26, RZ, RZ, RZ ;  /* 0x000000ffff1a7224 */ /* 0x000fe400078e00ff */
[----:B------:R-:W-:-:S06]  /*5420*/  IMAD.MOV.U32 R27, RZ, RZ, RZ ;  /* 0x000000ffff1b7224 */ /* 0x000fcc00078e00ff */
[----:B------:R-:W4:Y:S01]  /*5430*/  @!P0 LDG.E.128 R24, desc[UR4][R28.64] ;  /* 0x000000041c188981 */ /* 0x000f22000c1e1d00 */
[----:B--2---:R-:W-:Y:S02]  /*5440*/  SEL R23, R8, RZ, P6 ;  /* 0x000000ff08177207 */ /* 0x004fe40003000000 */
[----:B-----5:R-:W-:-:S05]  /*5450*/  SEL R8, R21, RZ, P6 ;  /* 0x000000ff15087207 */ /* 0x020fca0003000000 */
[----:B------:R-:W-:Y:S01]  /*5460*/  FADD R8, -R23, R8 ;  /* 0x0000000817087221 */ /* 0x000fe20000000100 */
[----:B------:R-:W-:Y:S02]  /*5470*/  CS2R R20, SRZ ;  /* 0x0000000000147805 */ /* 0x000fe4000001ff00 */
[----:B---3--:R-:W-:-:S05]  /*5480*/  SEL R16, R16, RZ, P6 ;  /* 0x000000ff10107207 */ /* 0x008fca0003000000 */
[----:B------:R-:W-:Y:S01]  /*5490*/  FFMA R16, R8, R16, R23 ;  /* 0x0000001008107223 */ /* 0x000fe20000000017 */
[----:B------:R-:W-:Y:S01]  /*54a0*/  CS2R R22, SRZ ;  /* 0x0000000000167805 */ /* 0x000fe2000001ff00 */
[----:B------:R-:W-:-:S05]  /*54b0*/  IMAD.WIDE R8, R9, 0x4, R68 ;  /* 0x0000000409087825 */ /* 0x000fca00078e0244 */
[----:B------:R0:W2:Y:S02]  /*54c0*/  @P6 LDG.E.128 R20, desc[UR4][R8.64] ;  /* 0x0000000408146981 */ /* 0x0000a4000c1e1d00 */
[----:B0-----:R-:W-:-:S06]  /*54d0*/  CS2R R8, SRZ ;  /* 0x0000000000087805 */ /* 0x001fcc000001ff00 */
[----:B------:R0:W3:Y:S01]  /*54e0*/  @!P3 LDG.E.128 R8, desc[UR4][R12.64] ;  /* 0x000000040c08b981 */ /* 0x0000e2000c1e1d00 */
[----:B----4-:R-:W-:Y:S02]  /*54f0*/  SEL R4, R4, RZ, P6 ;  /* 0x000000ff04047207 */ /* 0x010fe40003000000 */
[----:B------:R-:W-:Y:S02]  /*5500*/  SEL R35, R35, RZ, P6 ;  /* 0x000000ff23237207 */ /* 0x000fe40003000000 */
[----:B------:R-:W-:Y:S02]  /*5510*/  SEL R34, R34, RZ, P6 ;  /* 0x000000ff22227207 */ /* 0x000fe40003000000 */
[----:B------:R-:W-:Y:S01]  /*5520*/  SEL R0, R0, RZ, P6 ;  /* 0x000000ff00007207 */ /* 0x000fe20003000000 */
[----:B------:R-:W-:Y:S01]  /*5530*/  FADD R35, -R4, R35 ;  /* 0x0000002304237221 */ /* 0x000fe20000000100 */
[----:B------:R-:W-:Y:S02]  /*5540*/  SEL R17, R17, RZ, P6 ;  /* 0x000000ff11117207 */ /* 0x000fe40003000000 */
[----:B------:R-:W-:-:S02]  /*5550*/  SEL R33, R33, RZ, P6 ;  /* 0x000000ff21217207 */ /* 0x000fc40003000000 */
[----:B------:R-:W-:Y:S01]  /*5560*/  SEL R38, R38, RZ, P6 ;  /* 0x000000ff26267207 */ /* 0x000fe20003000000 */
[----:B------:R-:W-:Y:S01]  /*5570*/  FADD R3, -R34, R0 ;  /* 0x0000000022037221 */ /* 0x000fe20000000100 */
[----:B------:R-:W-:Y:S01]  /*5580*/  SEL R19, R19, RZ, P6 ;  /* 0x000000ff13137207 */ /* 0x000fe20003000000 */
[----:B------:R-:W-:Y:S01]  /*5590*/  FFMA R17, R35, R17, R4 ;  /* 0x0000001123117223 */ /* 0x000fe20000000004 */
[----:B------:R-:W-:Y:S01]  /*55a0*/  SEL R18, R18, RZ, P6 ;  /* 0x000000ff12127207 */ /* 0x000fe20003000000 */
[----:B------:R-:W-:Y:S01]  /*55b0*/  FADD R38, -R33, R38 ;  /* 0x0000002621267221 */ /* 0x000fe20000000100 */
[----:B------:R-:W1:Y:S01]  /*55c0*/  LDC.64 R4, c[0x0][0x2f8] ;  /* 0x0000be00ff047b82 */ /* 0x000e620000000a00 */
[----:B------:R-:W-:Y:S02]  /*55d0*/  FFMA R19, R3, R19, R34 ;  /* 0x0000001303137223 */ /* 0x000fe40000000022 */
[----:B------:R-:W-:Y:S01]  /*55e0*/  FFMA R18, R38, R18, R33 ;  /* 0x0000001226127223 */ /* 0x000fe20000000021 */
[----:B------:R-:W-:-:S02]  /*55f0*/  SEL R39, R39, RZ, P6 ;  /* 0x000000ff27277207 */ /* 0x000fc40003000000 */
[----:B------:R-:W-:Y:S02]  /*5600*/  SEL R32, R32, RZ, P6 ;  /* 0x000000ff20207207 */ /* 0x000fe40003000000 */
[----:B------:R-:W-:Y:S02]  /*5610*/  SEL R31, R31, RZ, P6 ;  /* 0x000000ff1f1f7207 */ /* 0x000fe40003000000 */
[----:B------:R-:W-:Y:S02]  /*5620*/  SEL R30, R30, RZ, P6 ;  /* 0x000000ff1e1e7207 */ /* 0x000fe40003000000 */
[----:B------:R-:W-:Y:S02]  /*5630*/  ISETP.NE.AND P5, PT, R6, 0x800, PT ;  /* 0x000008000600780c */ /* 0x000fe40003fa5270 */
[----:B------:R-:W-:Y:S02]  /*5640*/  SEL R26, R26, RZ, !P0 ;  /* 0x000000ff1a1a7207 */ /* 0x000fe40004000000 */
[----:B------:R-:W-:Y:S01]  /*5650*/  SEL R6, R27, RZ, !P0 ;  /* 0x000000ff1b067207 */ /* 0x000fe20004000000 */
[----:B-1----:R-:W-:Y:S01]  /*5660*/  IMAD.WIDE R4, R2, 0x4, R4 ;  /* 0x0000000402047825 */ /* 0x002fe200078e0204 */
[----:B--2---:R-:W-:-:S02]  /*5670*/  SEL R3, R20, RZ, P6 ;  /* 0x000000ff14037207 */ /* 0x004fc40003000000 */
[----:B0-----:R-:W-:Y:S02]  /*5680*/  SEL R12, R21, RZ, P6 ;  /* 0x000000ff150c7207 */ /* 0x001fe40003000000 */
[----:B------:R-:W-:Y:S02]  /*5690*/  SEL R7, R22, RZ, P6 ;  /* 0x000000ff16077207 */ /* 0x000fe40003000000 */
[----:B------:R-:W-:Y:S01]  /*56a0*/  SEL R23, R23, RZ, P6 ;  /* 0x000000ff17177207 */ /* 0x000fe20003000000 */
[----:B------:R-:W-:Y:S01]  /*56b0*/  FADD R0, -R3, R16 ;  /* 0x0000001003007221 */ /* 0x000fe20000000100 */
[----:B------:R-:W-:Y:S01]  /*56c0*/  FADD R17, -R12, R17 ;  /* 0x000000110c117221 */ /* 0x000fe20000000100 */
[----:B------:R-:W-:Y:S02]  /*56d0*/  FADD R18, -R7, R18 ;  /* 0x0000001207127221 */ /* 0x000fe40000000100 */
[----:B------:R-:W-:Y:S01]  /*56e0*/  FADD R16, -R23, R19 ;  /* 0x0000001317107221 */ /* 0x000fe20000000100 */
[----:B------:R-:W-:Y:S01]  /*56f0*/  FFMA R0, R0, R39, R3 ;  /* 0x0000002700007223 */ /* 0x000fe20000000003 */
[----:B------:R-:W-:Y:S01]  /*5700*/  FFMA R3, R17, R32, R12 ;  /* 0x0000002011037223 */ /* 0x000fe2000000000c */
[----:B------:R-:W-:Y:S01]  /*5710*/  FFMA R7, R18, R31, R7 ;  /* 0x0000001f12077223 */ /* 0x000fe20000000007 */
[----:B------:R-:W-:-:S02]  /*5720*/  FFMA R30, R16, R30, R23 ;  /* 0x0000001e101e7223 */ /* 0x000fc40000000017 */
[----:B------:R-:W-:Y:S02]  /*5730*/  @P4 FSEL R14, R0, RZ, P6 ;  /* 0x000000ff000e4208 */ /* 0x000fe40003000000 */
[----:B------:R-:W-:Y:S02]  /*5740*/  @P4 FSEL R15, R3, RZ, P6 ;  /* 0x000000ff030f4208 */ /* 0x000fe40003000000 */
[----:B------:R-:W-:Y:S02]  /*5750*/  @P4 FSEL R36, R7, RZ, P6 ;  /* 0x000000ff07244208 */ /* 0x000fe40003000000 */
[----:B------:R-:W-:Y:S02]  /*5760*/  @P4 FSEL R37, R30, RZ, P6 ;  /* 0x000000ff1e254208 */ /* 0x000fe40003000000 */
[----:B---3--:R-:W-:Y:S02]  /*5770*/  SEL R3, R8, RZ, !P3 ;  /* 0x000000ff08037207 */ /* 0x008fe40005800000 */
[----:B------:R-:W-:-:S02]  /*5780*/  SEL R0, R9, RZ, !P3 ;  /* 0x000000ff09007207 */ /* 0x000fc40005800000 */
[----:B------:R-:W-:Y:S02]  /*5790*/  SEL R10, R10, RZ, !P3 ;  /* 0x000000ff0a0a7207 */ /* 0x000fe40005800000 */
[----:B------:R-:W-:Y:S02]  /*57a0*/  SEL R11, R11, RZ, !P3 ;  /* 0x000000ff0b0b7207 */ /* 0x000fe40005800000 */
[----:B------:R-:W-:Y:S02]  /*57b0*/  @P5 FSEL R53, R59, R14, !P2 ;  /* 0x0000000e3b355208 */ /* 0x000fe40005000000 */
[----:B------:R-:W-:Y:S02]  /*57c0*/  @P5 FSEL R52, R50, R15, !P2 ;  /* 0x0000000f32345208 */ /* 0x000fe40005000000 */
[----:B------:R-:W-:Y:S02]  /*57d0*/  @P5 FSEL R51, R48, R36, !P2 ;  /* 0x0000002430335208 */ /* 0x000fe40005000000 */
[----:B------:R-:W-:-:S02]  /*57e0*/  @P5 FSEL R49, R47, R37, !P2 ;  /* 0x000000252f315208 */ /* 0x000fc40005000000 */
[----:B------:R-:W-:Y:S02]  /*57f0*/  SEL R8, R24, RZ, !P0 ;  /* 0x000000ff18087207 */ /* 0x000fe40004000000 */
[----:B------:R-:W-:Y:S02]  /*5800*/  SEL R9, R25, RZ, !P0 ;  /* 0x000000ff19097207 */ /* 0x000fe40004000000 */
[----:B------:R-:W-:Y:S02]  /*5810*/  SEL R56, R3, R58, !P3 ;  /* 0x0000003a03387207 */ /* 0x000fe40005800000 */
[----:B------:R-:W-:Y:S02]  /*5820*/  SEL R58, R10, R55, !P3 ;  /* 0x000000370a3a7207 */ /* 0x000fe40005800000 */
[----:B------:R-:W-:Y:S02]  /*5830*/  SEL R59, R11, R54, !P3 ;  /* 0x000000360b3b7207 */ /* 0x000fe40005800000 */
[----:B------:R-:W-:-:S02]  /*5840*/  SEL R57, R0, R57, !P3 ;  /* 0x0000003900397207 */ /* 0x000fc40005800000 */
[----:B------:R-:W-:Y:S02]  /*5850*/  SEL R8, R8, R53, !P0 ;  /* 0x0000003508087207 */ /* 0x000fe40004000000 */
[----:B------:R-:W-:Y:S02]  /*5860*/  SEL R9, R9, R52, !P0 ;  /* 0x0000003409097207 */ /* 0x000fe40004000000 */
[----:B------:R-:W-:Y:S02]  /*5870*/  SEL R10, R26, R51, !P0 ;  /* 0x000000331a0a7207 */ /* 0x000fe40004000000 */
[----:B------:R-:W-:Y:S01]  /*5880*/  SEL R11, R6, R49, !P0 ;  /* 0x00000031060b7207 */ /* 0x000fe20004000000 */
[----:B------:R-:W-:Y:S04]  /*5890*/  STG.E.128 desc[UR4][R4.64], R56 ;  /* 0x0000003804007986 */ /* 0x000fe8000c101d04 */
[----:B------:R-:W-:Y:S01]  /*58a0*/  STG.E.128 desc[UR4][R4.64+0x800], R8 ;  /* 0x0008000804007986 */ /* 0x000fe2000c101d04 */
[----:B------:R-:W-:Y:S05]  /*58b0*/  EXIT ;  /* 0x000000000000794d */ /* 0x000fea0003800000 */
.L_x_0:
[----:B------:R-:W-:-:S00]  /*58c0*/  BRA `(.L_x_0) ;  /* 0xfffffffc00fc7947 */ /* 0x000fc0000383ffff */
[----:B------:R-:W-:-:S00]  /*58d0*/  NOP ;  /* 0x0000000000007918 */ /* 0x000fc00000000000 */
        /* <DEDUP_REMOVED lines=10> */
.L_x_1:


//--------------------- .nv.constant0.triton_poi_fused_cat_23 --------------------------
	.section	.nv.constant0.triton_poi_fused_cat_23,"a",@progbits
	.sectionflags	@""
	.align	4
.nv.constant0.triton_poi_fused_cat_23:
	.zero		772
